//
// Generated by NVIDIA NVVM Compiler
//
// Compiler Build ID: CL-36424714
// Cuda compilation tools, release 13.0, V13.0.88
// Based on NVVM 20.0.0
//

.version 9.0
.target sm_100
.address_size 64

	// .globl	_Z3addPfS_S_
.extern .shared .align 16 .b8 pivot[];

.visible .entry _Z3addPfS_S_(
	.param .u64 .ptr .align 1 _Z3addPfS_S__param_0,
	.param .u64 .ptr .align 1 _Z3addPfS_S__param_1,
	.param .u64 .ptr .align 1 _Z3addPfS_S__param_2
)
{
	.reg .b32 	%r<2>;
	.reg .b32 	%f<4>;
	.reg .b64 	%rd<11>;

	ld.param.u64 	%rd1, [_Z3addPfS_S__param_0];
	ld.param.u64 	%rd2, [_Z3addPfS_S__param_1];
	ld.param.u64 	%rd3, [_Z3addPfS_S__param_2];
	cvta.to.global.u64 	%rd4, %rd3;
	cvta.to.global.u64 	%rd5, %rd2;
	cvta.to.global.u64 	%rd6, %rd1;
	mov.u32 	%r1, %ctaid.x;
	mul.wide.u32 	%rd7, %r1, 4;
	add.s64 	%rd8, %rd6, %rd7;
	ld.global.f32 	%f1, [%rd8];
	add.s64 	%rd9, %rd5, %rd7;
	ld.global.f32 	%f2, [%rd9];
	add.f32 	%f3, %f1, %f2;
	add.s64 	%rd10, %rd4, %rd7;
	st.global.f32 	[%rd10], %f3;
	ret;

}
	// .globl	_Z5scalePfii
.visible .entry _Z5scalePfii(
	.param .u64 .ptr .align 1 _Z5scalePfii_param_0,
	.param .u32 _Z5scalePfii_param_1,
	.param .u32 _Z5scalePfii_param_2
)
{
	.reg .pred 	%p<10>;
	.reg .b32 	%r<41>;
	.reg .b32 	%f<88>;
	.reg .b64 	%rd<14>;

	ld.param.u64 	%rd4, [_Z5scalePfii_param_0];
	ld.param.u32 	%r26, [_Z5scalePfii_param_1];
	ld.param.u32 	%r27, [_Z5scalePfii_param_2];
	cvta.to.global.u64 	%rd1, %rd4;
	mul.lo.s32 	%r28, %r27, %r26;
	add.s32 	%r34, %r28, %r27;
	add.s32 	%r2, %r28, %r26;
	add.s32 	%r37, %r34, 1;
	setp.ge.s32 	%p1, %r37, %r2;
	@%p1 bra 	$L__BB1_14;
	mul.wide.s32 	%rd5, %r34, 4;
	add.s64 	%rd2, %rd1, %rd5;
	not.b32 	%r29, %r34;
	add.s32 	%r4, %r2, %r29;
	sub.s32 	%r30, %r2, %r34;
	add.s32 	%r31, %r30, -2;
	and.b32  	%r5, %r4, 15;
	setp.lt.u32 	%p2, %r31, 15;
	@%p2 bra 	$L__BB1_5;
	and.b32  	%r32, %r4, -16;
	neg.s32 	%r33, %r32;
	add.s64 	%rd3, %rd1, 32;
$L__BB1_3:
	.pragma "nounroll";
	mul.wide.s32 	%rd6, %r37, 4;
	add.s64 	%rd7, %rd3, %rd6;
	ld.global.f32 	%f1, [%rd7+-32];
	ld.global.f32 	%f2, [%rd2];
	div.rn.f32 	%f3, %f1, %f2;
	st.global.f32 	[%rd7+-32], %f3;
	ld.global.f32 	%f4, [%rd7+-28];
	ld.global.f32 	%f5, [%rd2];
	div.rn.f32 	%f6, %f4, %f5;
	st.global.f32 	[%rd7+-28], %f6;
	ld.global.f32 	%f7, [%rd7+-24];
	ld.global.f32 	%f8, [%rd2];
	div.rn.f32 	%f9, %f7, %f8;
	st.global.f32 	[%rd7+-24], %f9;
	ld.global.f32 	%f10, [%rd7+-20];
	ld.global.f32 	%f11, [%rd2];
	div.rn.f32 	%f12, %f10, %f11;
	st.global.f32 	[%rd7+-20], %f12;
	ld.global.f32 	%f13, [%rd7+-16];
	ld.global.f32 	%f14, [%rd2];
	div.rn.f32 	%f15, %f13, %f14;
	st.global.f32 	[%rd7+-16], %f15;
	ld.global.f32 	%f16, [%rd7+-12];
	ld.global.f32 	%f17, [%rd2];
	div.rn.f32 	%f18, %f16, %f17;
	st.global.f32 	[%rd7+-12], %f18;
	ld.global.f32 	%f19, [%rd7+-8];
	ld.global.f32 	%f20, [%rd2];
	div.rn.f32 	%f21, %f19, %f20;
	st.global.f32 	[%rd7+-8], %f21;
	ld.global.f32 	%f22, [%rd7+-4];
	ld.global.f32 	%f23, [%rd2];
	div.rn.f32 	%f24, %f22, %f23;
	st.global.f32 	[%rd7+-4], %f24;
	ld.global.f32 	%f25, [%rd7];
	ld.global.f32 	%f26, [%rd2];
	div.rn.f32 	%f27, %f25, %f26;
	st.global.f32 	[%rd7], %f27;
	ld.global.f32 	%f28, [%rd7+4];
	ld.global.f32 	%f29, [%rd2];
	div.rn.f32 	%f30, %f28, %f29;
	st.global.f32 	[%rd7+4], %f30;
	ld.global.f32 	%f31, [%rd7+8];
	ld.global.f32 	%f32, [%rd2];
	div.rn.f32 	%f33, %f31, %f32;
	st.global.f32 	[%rd7+8], %f33;
	ld.global.f32 	%f34, [%rd7+12];
	ld.global.f32 	%f35, [%rd2];
	div.rn.f32 	%f36, %f34, %f35;
	st.global.f32 	[%rd7+12], %f36;
	ld.global.f32 	%f37, [%rd7+16];
	ld.global.f32 	%f38, [%rd2];
	div.rn.f32 	%f39, %f37, %f38;
	st.global.f32 	[%rd7+16], %f39;
	ld.global.f32 	%f40, [%rd7+20];
	ld.global.f32 	%f41, [%rd2];
	div.rn.f32 	%f42, %f40, %f41;
	st.global.f32 	[%rd7+20], %f42;
	ld.global.f32 	%f43, [%rd7+24];
	ld.global.f32 	%f44, [%rd2];
	div.rn.f32 	%f45, %f43, %f44;
	st.global.f32 	[%rd7+24], %f45;
	ld.global.f32 	%f46, [%rd7+28];
	ld.global.f32 	%f47, [%rd2];
	div.rn.f32 	%f48, %f46, %f47;
	st.global.f32 	[%rd7+28], %f48;
	add.s32 	%r37, %r37, 16;
	add.s32 	%r34, %r34, 16;
	add.s32 	%r33, %r33, 16;
	setp.ne.s32 	%p3, %r33, 0;
	@%p3 bra 	$L__BB1_3;
	add.s32 	%r37, %r34, 1;
$L__BB1_5:
	setp.eq.s32 	%p4, %r5, 0;
	@%p4 bra 	$L__BB1_14;
	and.b32  	%r15, %r4, 7;
	setp.lt.u32 	%p5, %r5, 8;
	@%p5 bra 	$L__BB1_8;
	mul.wide.s32 	%rd8, %r37, 4;
	add.s64 	%rd9, %rd1, %rd8;
	ld.global.f32 	%f49, [%rd9];
	ld.global.f32 	%f50, [%rd2];
	div.rn.f32 	%f51, %f49, %f50;
	st.global.f32 	[%rd9], %f51;
	ld.global.f32 	%f52, [%rd9+4];
	ld.global.f32 	%f53, [%rd2];
	div.rn.f32 	%f54, %f52, %f53;
	st.global.f32 	[%rd9+4], %f54;
	ld.global.f32 	%f55, [%rd9+8];
	ld.global.f32 	%f56, [%rd2];
	div.rn.f32 	%f57, %f55, %f56;
	st.global.f32 	[%rd9+8], %f57;
	ld.global.f32 	%f58, [%rd9+12];
	ld.global.f32 	%f59, [%rd2];
	div.rn.f32 	%f60, %f58, %f59;
	st.global.f32 	[%rd9+12], %f60;
	ld.global.f32 	%f61, [%rd9+16];
	ld.global.f32 	%f62, [%rd2];
	div.rn.f32 	%f63, %f61, %f62;
	st.global.f32 	[%rd9+16], %f63;
	ld.global.f32 	%f64, [%rd9+20];
	ld.global.f32 	%f65, [%rd2];
	div.rn.f32 	%f66, %f64, %f65;
	st.global.f32 	[%rd9+20], %f66;
	ld.global.f32 	%f67, [%rd9+24];
	ld.global.f32 	%f68, [%rd2];
	div.rn.f32 	%f69, %f67, %f68;
	st.global.f32 	[%rd9+24], %f69;
	ld.global.f32 	%f70, [%rd9+28];
	ld.global.f32 	%f71, [%rd2];
	div.rn.f32 	%f72, %f70, %f71;
	st.global.f32 	[%rd9+28], %f72;
	add.s32 	%r37, %r37, 8;
$L__BB1_8:
	setp.eq.s32 	%p6, %r15, 0;
	@%p6 bra 	$L__BB1_14;
	and.b32  	%r18, %r4, 3;
	setp.lt.u32 	%p7, %r15, 4;
	@%p7 bra 	$L__BB1_11;
	mul.wide.s32 	%rd10, %r37, 4;
	add.s64 	%rd11, %rd1, %rd10;
	ld.global.f32 	%f73, [%rd11];
	ld.global.f32 	%f74, [%rd2];
	div.rn.f32 	%f75, %f73, %f74;
	st.global.f32 	[%rd11], %f75;
	ld.global.f32 	%f76, [%rd11+4];
	ld.global.f32 	%f77, [%rd2];
	div.rn.f32 	%f78, %f76, %f77;
	st.global.f32 	[%rd11+4], %f78;
	ld.global.f32 	%f79, [%rd11+8];
	ld.global.f32 	%f80, [%rd2];
	div.rn.f32 	%f81, %f79, %f80;
	st.global.f32 	[%rd11+8], %f81;
	ld.global.f32 	%f82, [%rd11+12];
	ld.global.f32 	%f83, [%rd2];
	div.rn.f32 	%f84, %f82, %f83;
	st.global.f32 	[%rd11+12], %f84;
	add.s32 	%r37, %r37, 4;
$L__BB1_11:
	setp.eq.s32 	%p8, %r18, 0;
	@%p8 bra 	$L__BB1_14;
	neg.s32 	%r39, %r18;
$L__BB1_13:
	.pragma "nounroll";
	mul.wide.s32 	%rd12, %r37, 4;
	add.s64 	%rd13, %rd1, %rd12;
	ld.global.f32 	%f85, [%rd13];
	ld.global.f32 	%f86, [%rd2];
	div.rn.f32 	%f87, %f85, %f86;
	st.global.f32 	[%rd13], %f87;
	add.s32 	%r37, %r37, 1;
	add.s32 	%r39, %r39, 1;
	setp.ne.s32 	%p9, %r39, 0;
	@%p9 bra 	$L__BB1_13;
$L__BB1_14:
	ret;

}
	// .globl	_Z6reducePfiii
.visible .entry _Z6reducePfiii(
	.param .u64 .ptr .align 1 _Z6reducePfiii_param_0,
	.param .u32 _Z6reducePfiii_param_1,
	.param .u32 _Z6reducePfiii_param_2,
	.param .u32 _Z6reducePfiii_param_3
)
{
	.reg .pred 	%p<19>;
	.reg .b32 	%r<109>;
	.reg .b32 	%f<55>;
	.reg .b64 	%rd<19>;

	ld.param.u64 	%rd5, [_Z6reducePfiii_param_0];
	ld.param.u32 	%r58, [_Z6reducePfiii_param_1];
	ld.param.u32 	%r59, [_Z6reducePfiii_param_2];
	ld.param.u32 	%r60, [_Z6reducePfiii_param_3];
	cvta.to.global.u64 	%rd1, %rd5;
	mov.u32 	%r1, %tid.x;
	setp.ne.s32 	%p1, %r1, 0;
	setp.ge.s32 	%p2, %r59, %r58;
	or.pred  	%p3, %p1, %p2;
	@%p3 bra 	$L__BB2_13;
	mul.lo.s32 	%r2, %r59, %r58;
	sub.s32 	%r3, %r58, %r59;
	and.b32  	%r4, %r3, 15;
	sub.s32 	%r61, %r59, %r58;
	setp.gt.u32 	%p4, %r61, -16;
	mov.u32 	%r95, %r59;
	@%p4 bra 	$L__BB2_4;
	and.b32  	%r62, %r3, -16;
	neg.s32 	%r93, %r62;
	add.s64 	%rd2, %rd1, 32;
	mad.lo.s32 	%r92, %r59, %r58, %r59;
	shl.b32 	%r63, %r59, 2;
	mov.u32 	%r64, pivot;
	add.s32 	%r65, %r63, %r64;
	add.s32 	%r91, %r65, 32;
	mov.u32 	%r95, %r59;
$L__BB2_3:
	.pragma "nounroll";
	mul.wide.s32 	%rd6, %r92, 4;
	add.s64 	%rd7, %rd2, %rd6;
	ld.global.f32 	%f1, [%rd7+-32];
	st.shared.f32 	[%r91+-32], %f1;
	ld.global.f32 	%f2, [%rd7+-28];
	st.shared.f32 	[%r91+-28], %f2;
	ld.global.f32 	%f3, [%rd7+-24];
	st.shared.f32 	[%r91+-24], %f3;
	ld.global.f32 	%f4, [%rd7+-20];
	st.shared.f32 	[%r91+-20], %f4;
	ld.global.f32 	%f5, [%rd7+-16];
	st.shared.f32 	[%r91+-16], %f5;
	ld.global.f32 	%f6, [%rd7+-12];
	st.shared.f32 	[%r91+-12], %f6;
	ld.global.f32 	%f7, [%rd7+-8];
	st.shared.f32 	[%r91+-8], %f7;
	ld.global.f32 	%f8, [%rd7+-4];
	st.shared.f32 	[%r91+-4], %f8;
	ld.global.f32 	%f9, [%rd7];
	st.shared.f32 	[%r91], %f9;
	ld.global.f32 	%f10, [%rd7+4];
	st.shared.f32 	[%r91+4], %f10;
	ld.global.f32 	%f11, [%rd7+8];
	st.shared.f32 	[%r91+8], %f11;
	ld.global.f32 	%f12, [%rd7+12];
	st.shared.f32 	[%r91+12], %f12;
	ld.global.f32 	%f13, [%rd7+16];
	st.shared.f32 	[%r91+16], %f13;
	ld.global.f32 	%f14, [%rd7+20];
	st.shared.f32 	[%r91+20], %f14;
	ld.global.f32 	%f15, [%rd7+24];
	st.shared.f32 	[%r91+24], %f15;
	ld.global.f32 	%f16, [%rd7+28];
	st.shared.f32 	[%r91+28], %f16;
	add.s32 	%r95, %r95, 16;
	add.s32 	%r93, %r93, 16;
	add.s32 	%r92, %r92, 16;
	add.s32 	%r91, %r91, 64;
	setp.ne.s32 	%p5, %r93, 0;
	@%p5 bra 	$L__BB2_3;
$L__BB2_4:
	setp.eq.s32 	%p6, %r4, 0;
	@%p6 bra 	$L__BB2_13;
	and.b32  	%r17, %r3, 7;
	setp.lt.u32 	%p7, %r4, 8;
	@%p7 bra 	$L__BB2_7;
	add.s32 	%r66, %r95, %r2;
	mul.wide.s32 	%rd8, %r66, 4;
	add.s64 	%rd9, %rd1, %rd8;
	ld.global.f32 	%f17, [%rd9];
	shl.b32 	%r67, %r95, 2;
	mov.u32 	%r68, pivot;
	add.s32 	%r69, %r68, %r67;
	st.shared.f32 	[%r69], %f17;
	ld.global.f32 	%f18, [%rd9+4];
	st.shared.f32 	[%r69+4], %f18;
	ld.global.f32 	%f19, [%rd9+8];
	st.shared.f32 	[%r69+8], %f19;
	ld.global.f32 	%f20, [%rd9+12];
	st.shared.f32 	[%r69+12], %f20;
	ld.global.f32 	%f21, [%rd9+16];
	st.shared.f32 	[%r69+16], %f21;
	ld.global.f32 	%f22, [%rd9+20];
	st.shared.f32 	[%r69+20], %f22;
	ld.global.f32 	%f23, [%rd9+24];
	st.shared.f32 	[%r69+24], %f23;
	ld.global.f32 	%f24, [%rd9+28];
	st.shared.f32 	[%r69+28], %f24;
	add.s32 	%r95, %r95, 8;
$L__BB2_7:
	setp.eq.s32 	%p8, %r17, 0;
	@%p8 bra 	$L__BB2_13;
	and.b32  	%r20, %r3, 3;
	setp.lt.u32 	%p9, %r17, 4;
	@%p9 bra 	$L__BB2_10;
	add.s32 	%r70, %r95, %r2;
	mul.wide.s32 	%rd10, %r70, 4;
	add.s64 	%rd11, %rd1, %rd10;
	ld.global.f32 	%f25, [%rd11];
	shl.b32 	%r71, %r95, 2;
	mov.u32 	%r72, pivot;
	add.s32 	%r73, %r72, %r71;
	st.shared.f32 	[%r73], %f25;
	ld.global.f32 	%f26, [%rd11+4];
	st.shared.f32 	[%r73+4], %f26;
	ld.global.f32 	%f27, [%rd11+8];
	st.shared.f32 	[%r73+8], %f27;
	ld.global.f32 	%f28, [%rd11+12];
	st.shared.f32 	[%r73+12], %f28;
	add.s32 	%r95, %r95, 4;
$L__BB2_10:
	setp.eq.s32 	%p10, %r20, 0;
	@%p10 bra 	$L__BB2_13;
	shl.b32 	%r74, %r95, 2;
	mov.u32 	%r75, pivot;
	add.s32 	%r100, %r75, %r74;
	add.s32 	%r99, %r95, %r2;
	neg.s32 	%r98, %r20;
$L__BB2_12:
	.pragma "nounroll";
	mul.wide.s32 	%rd12, %r99, 4;
	add.s64 	%rd13, %rd1, %rd12;
	ld.global.f32 	%f29, [%rd13];
	st.shared.f32 	[%r100], %f29;
	add.s32 	%r100, %r100, 4;
	add.s32 	%r99, %r99, 1;
	add.s32 	%r98, %r98, 1;
	setp.ne.s32 	%p11, %r98, 0;
	@%p11 bra 	$L__BB2_12;
$L__BB2_13:
	bar.sync 	0;
	mul.lo.s32 	%r76, %r59, %r58;
	mov.u32 	%r77, %ctaid.x;
	mad.lo.s32 	%r78, %r60, %r77, %r1;
	mul.lo.s32 	%r32, %r78, %r58;
	add.s32 	%r103, %r32, %r59;
	add.s32 	%r34, %r32, %r58;
	setp.le.s32 	%p12, %r32, %r76;
	add.s32 	%r104, %r103, 1;
	setp.ge.s32 	%p13, %r104, %r34;
	or.pred  	%p14, %p12, %p13;
	@%p14 bra 	$L__BB2_21;
	mul.wide.s32 	%rd14, %r103, 4;
	add.s64 	%rd3, %rd1, %rd14;
	not.b32 	%r80, %r59;
	add.s32 	%r81, %r58, %r80;
	add.s32 	%r36, %r58, -2;
	and.b32  	%r37, %r81, 3;
	setp.eq.s32 	%p15, %r37, 0;
	@%p15 bra 	$L__BB2_18;
	shl.b32 	%r82, %r59, 2;
	mov.u32 	%r83, pivot;
	add.s32 	%r84, %r82, %r83;
	add.s32 	%r102, %r84, 4;
	neg.s32 	%r101, %r37;
$L__BB2_16:
	.pragma "nounroll";
	mul.wide.s32 	%rd15, %r104, 4;
	add.s64 	%rd16, %rd1, %rd15;
	ld.global.f32 	%f30, [%rd16];
	ld.global.f32 	%f31, [%rd3];
	ld.shared.f32 	%f32, [%r102];
	mul.f32 	%f33, %f31, %f32;
	sub.f32 	%f34, %f30, %f33;
	st.global.f32 	[%rd16], %f34;
	add.s32 	%r104, %r104, 1;
	add.s32 	%r103, %r103, 1;
	add.s32 	%r102, %r102, 4;
	add.s32 	%r101, %r101, 1;
	setp.ne.s32 	%p16, %r101, 0;
	@%p16 bra 	$L__BB2_16;
	add.s32 	%r104, %r103, 1;
$L__BB2_18:
	sub.s32 	%r85, %r36, %r59;
	setp.lt.u32 	%p17, %r85, 3;
	@%p17 bra 	$L__BB2_21;
	sub.s32 	%r107, %r104, %r34;
	add.s64 	%rd4, %rd1, 8;
	shl.b32 	%r86, %r104, 2;
	shl.b32 	%r87, %r32, 2;
	sub.s32 	%r88, %r86, %r87;
	mov.u32 	%r89, pivot;
	add.s32 	%r90, %r88, %r89;
	add.s32 	%r106, %r90, 8;
$L__BB2_20:
	mul.wide.s32 	%rd17, %r104, 4;
	add.s64 	%rd18, %rd4, %rd17;
	ld.global.f32 	%f35, [%rd18+-8];
	ld.global.f32 	%f36, [%rd3];
	ld.shared.f32 	%f37, [%r106+-8];
	mul.f32 	%f38, %f36, %f37;
	sub.f32 	%f39, %f35, %f38;
	st.global.f32 	[%rd18+-8], %f39;
	ld.global.f32 	%f40, [%rd18+-4];
	ld.global.f32 	%f41, [%rd3];
	ld.shared.f32 	%f42, [%r106+-4];
	mul.f32 	%f43, %f41, %f42;
	sub.f32 	%f44, %f40, %f43;
	st.global.f32 	[%rd18+-4], %f44;
	ld.global.f32 	%f45, [%rd18];
	ld.global.f32 	%f46, [%rd3];
	ld.shared.f32 	%f47, [%r106];
	mul.f32 	%f48, %f46, %f47;
	sub.f32 	%f49, %f45, %f48;
	st.global.f32 	[%rd18], %f49;
	ld.global.f32 	%f50, [%rd18+4];
	ld.global.f32 	%f51, [%rd3];
	ld.shared.f32 	%f52, [%r106+4];
	mul.f32 	%f53, %f51, %f52;
	sub.f32 	%f54, %f50, %f53;
	st.global.f32 	[%rd18+4], %f54;
	add.s32 	%r104, %r104, 4;
	add.s32 	%r107, %r107, 4;
	add.s32 	%r106, %r106, 16;
	setp.ne.s32 	%p18, %r107, 0;
	@%p18 bra 	$L__BB2_20;
$L__BB2_21:
	ret;

}


// ===== COMPILED SASS (sm_100) =====

	.target	sm_100

	.elftype	@"ET_EXEC"


//--------------------- .note.nv.tkinfo           --------------------------
	.section	.note.nv.tkinfo,"",@"SHT_NOTE"
	.sectionflags	@"SHF_NOTE_NV_TKINFO"
	.tkinfo
        /*0018*/ 	.word	0x00000002
        /*0030*/ 	.string	""
        /*0030*/ 	.string	"ptxas"
        /*0030*/ 	.string	"Cuda compilation tools, release 13.0, V13.0.88"
        /*0030*/ 	.string	"Build cuda_13.0.r13.0/compiler.36424714_0"
        /*0030*/ 	.string	"-arch sm_100 -m 64 "



//--------------------- .note.nv.cuinfo           --------------------------
	.section	.note.nv.cuinfo,"",@"SHT_NOTE"
	.sectionflags	@"SHF_NOTE_NV_CUINFO"
        /*0018*/ 	.short	0x0002
        /*001a*/ 	.short	0x0064
        /*001c*/ 	.short	0x0082
	.zero		2


//--------------------- .nv.info                  --------------------------
	.section	.nv.info,"",@"SHT_CUDA_INFO"
	.align	4


	//----- nvinfo : EIATTR_REGCOUNT
	.align		4
        /*0000*/ 	.byte	0x04, 0x2f
        /*0002*/ 	.short	(.L_1 - .L_0)
	.align		4
.L_0:
        /*0004*/ 	.word	index@(_Z3addPfS_S_)
        /*0008*/ 	.word	0x0000000c


	//----- nvinfo : EIATTR_FRAME_SIZE
	.align		4
.L_1:
        /*000c*/ 	.byte	0x04, 0x11
        /*000e*/ 	.short	(.L_3 - .L_2)
	.align		4
.L_2:
        /*0010*/ 	.word	index@(_Z3addPfS_S_)
        /*0014*/ 	.word	0x00000000


	//----- nvinfo : EIATTR_REGCOUNT
	.align		4
.L_3:
        /*0018*/ 	.byte	0x04, 0x2f
        /*001a*/ 	.short	(.L_5 - .L_4)
	.align		4
.L_4:
        /*001c*/ 	.word	index@(_Z5scalePfii)
        /*0020*/ 	.word	0x00000018


	//----- nvinfo : EIATTR_FRAME_SIZE
	.align		4
.L_5:
        /*0024*/ 	.byte	0x04, 0x11
        /*0026*/ 	.short	(.L_7 - .L_6)
	.align		4
.L_6:
        /*0028*/ 	.word	index@($__internal_0_$__cuda_sm3x_div_rn_noftz_f32_slowpath)
        /*002c*/ 	.word	0x00000000


	//----- nvinfo : EIATTR_FRAME_SIZE
	.align		4
.L_7:
        /*0030*/ 	.byte	0x04, 0x11
        /*0032*/ 	.short	(.L_9 - .L_8)
	.align		4
.L_8:
        /*0034*/ 	.word	index@(_Z5scalePfii)
        /*0038*/ 	.word	0x00000000


	//----- nvinfo : EIATTR_REGCOUNT
	.align		4
.L_9:
        /*003c*/ 	.byte	0x04, 0x2f
        /*003e*/ 	.short	(.L_11 - .L_10)
	.align		4
.L_10:
        /*0040*/ 	.word	index@(_Z6reducePfiii)
        /*0044*/ 	.word	0x00000020


	//----- nvinfo : EIATTR_FRAME_SIZE
	.align		4
.L_11:
        /*0048*/ 	.byte	0x04, 0x11
        /*004a*/ 	.short	(.L_13 - .L_12)
	.align		4
.L_12:
        /*004c*/ 	.word	index@(_Z6reducePfiii)
        /*0050*/ 	.word	0x00000000


	//----- nvinfo : EIATTR_MIN_STACK_SIZE
	.align		4
.L_13:
        /*0054*/ 	.byte	0x04, 0x12
        /*0056*/ 	.short	(.L_15 - .L_14)
	.align		4
.L_14:
        /*0058*/ 	.word	index@(_Z6reducePfiii)
        /*005c*/ 	.word	0x00000000


	//----- nvinfo : EIATTR_MIN_STACK_SIZE
	.align		4
.L_15:
        /*0060*/ 	.byte	0x04, 0x12
        /*0062*/ 	.short	(.L_17 - .L_16)
	.align		4
.L_16:
        /*0064*/ 	.word	index@(_Z5scalePfii)
        /*0068*/ 	.word	0x00000000


	//----- nvinfo : EIATTR_MIN_STACK_SIZE
	.align		4
.L_17:
        /*006c*/ 	.byte	0x04, 0x12
        /*006e*/ 	.short	(.L_19 - .L_18)
	.align		4
.L_18:
        /*0070*/ 	.word	index@(_Z3addPfS_S_)
        /*0074*/ 	.word	0x00000000
.L_19:


//--------------------- .nv.compat                --------------------------
	.section	.nv.compat,"",@"SHT_CUDA_COMPAT_INFO"
	.align	4
        /*0000*/ 	.byte	0x02, 0x09, 0x00, 0x00, 0x02, 0x02, 0x01, 0x00, 0x02, 0x05, 0x05, 0x00, 0x03, 0x07, 0x01, 0x01
        /*0010*/ 	.byte	0x02, 0x03, 0x00, 0x00, 0x02, 0x06, 0x01, 0x00, 0x04, 0x0b, 0x08, 0x00, 0x01, 0x00, 0x00, 0x00
        /*0020*/ 	.byte	0x00, 0x00, 0x00, 0x00


//--------------------- .nv.info._Z6reducePfiii   --------------------------
	.section	.nv.info._Z6reducePfiii,"",@"SHT_CUDA_INFO"
	.sectionflags	@""
	.align	4


	//----- nvinfo : EIATTR_CUDA_API_VERSION
	.align		4
        /*0000*/ 	.byte	0x04, 0x37
        /*0002*/ 	.short	(.L_21 - .L_20)
.L_20:
        /*0004*/ 	.word	0x00000082


	//----- nvinfo : EIATTR_KPARAM_INFO
	.align		4
.L_21:
        /*0008*/ 	.byte	0x04, 0x17
        /*000a*/ 	.short	(.L_23 - .L_22)
.L_22:
        /*000c*/ 	.word	0x00000000
        /*0010*/ 	.short	0x0003
        /*0012*/ 	.short	0x0010
        /*0014*/ 	.byte	0x00, 0xf0, 0x11, 0x00


	//----- nvinfo : EIATTR_KPARAM_INFO
	.align		4
.L_23:
        /*0018*/ 	.byte	0x04, 0x17
        /*001a*/ 	.short	(.L_25 - .L_24)
.L_24:
        /*001c*/ 	.word	0x00000000
        /*0020*/ 	.short	0x0002
        /*0022*/ 	.short	0x000c
        /*0024*/ 	.byte	0x00, 0xf0, 0x11, 0x00


	//----- nvinfo : EIATTR_KPARAM_INFO
	.align		4
.L_25:
        /*0028*/ 	.byte	0x04, 0x17
        /*002a*/ 	.short	(.L_27 - .L_26)
.L_26:
        /*002c*/ 	.word	0x00000000
        /*0030*/ 	.short	0x0001
        /*0032*/ 	.short	0x0008
        /*0034*/ 	.byte	0x00, 0xf0, 0x11, 0x00


	//----- nvinfo : EIATTR_KPARAM_INFO
	.align		4
.L_27:
        /*0038*/ 	.byte	0x04, 0x17
        /*003a*/ 	.short	(.L_29 - .L_28)
.L_28:
        /*003c*/ 	.word	0x00000000
        /*0040*/ 	.short	0x0000
        /*0042*/ 	.short	0x0000
        /*0044*/ 	.byte	0x00, 0xf5, 0x21, 0x00


	//----- nvinfo : EIATTR_SPARSE_MMA_MASK
	.align		4
.L_29:
        /*0048*/ 	.byte	0x03, 0x50
        /*004a*/ 	.short	0x0000


	//----- nvinfo : EIATTR_MAXREG_COUNT
	.align		4
        /*004c*/ 	.byte	0x03, 0x1b
        /*004e*/ 	.short	0x00ff


	//----- nvinfo : EIATTR_NUM_BARRIERS
	.align		4
        /*0050*/ 	.byte	0x02, 0x4c
        /*0052*/ 	.byte	0x01
	.zero		1


	//----- nvinfo : EIATTR_MERCURY_ISA_VERSION
	.align		4
        /*0054*/ 	.byte	0x03, 0x5f
        /*0056*/ 	.short	0x0101


	//----- nvinfo : EIATTR_VRC_CTA_INIT_COUNT
	.align		4
        /*0058*/ 	.byte	0x02, 0x4a
	.zero		1
	.zero		1


	//----- nvinfo : EIATTR_EXIT_INSTR_OFFSETS
	.align		4
        /*005c*/ 	.byte	0x04, 0x1c
        /*005e*/ 	.short	(.L_31 - .L_30)


	//   ....[0]....
.L_30:
        /*0060*/ 	.word	0x00000930


	//   ....[1]....
        /*0064*/ 	.word	0x00000b10


	//   ....[2]....
        /*0068*/ 	.word	0x00001590


	//   ....[3]....
        /*006c*/ 	.word	0x00001750


	//----- nvinfo : EIATTR_CRS_STACK_SIZE
	.align		4
.L_31:
        /*0070*/ 	.byte	0x04, 0x1e
        /*0072*/ 	.short	(.L_33 - .L_32)
.L_32:
        /*0074*/ 	.word	0x00000000


	//----- nvinfo : EIATTR_CBANK_PARAM_SIZE
	.align		4
.L_33:
        /*0078*/ 	.byte	0x03, 0x19
        /*007a*/ 	.short	0x0014


	//----- nvinfo : EIATTR_PARAM_CBANK
	.align		4
        /*007c*/ 	.byte	0x04, 0x0a
        /*007e*/ 	.short	(.L_35 - .L_34)
	.align		4
.L_34:
        /*0080*/ 	.word	index@(.nv.constant0._Z6reducePfiii)
        /*0084*/ 	.short	0x0380
        /*0086*/ 	.short	0x0014


	//----- nvinfo : EIATTR_SW_WAR
	.align		4
.L_35:
        /*0088*/ 	.byte	0x04, 0x36
        /*008a*/ 	.short	(.L_37 - .L_36)
.L_36:
        /*008c*/ 	.word	0x00000008
.L_37:


//--------------------- .nv.info._Z5scalePfii     --------------------------
	.section	.nv.info._Z5scalePfii,"",@"SHT_CUDA_INFO"
	.sectionflags	@""
	.align	4


	//----- nvinfo : EIATTR_CUDA_API_VERSION
	.align		4
        /*0000*/ 	.byte	0x04, 0x37
        /*0002*/ 	.short	(.L_39 - .L_38)
.L_38:
        /*0004*/ 	.word	0x00000082


	//----- nvinfo : EIATTR_KPARAM_INFO
	.align		4
.L_39:
        /*0008*/ 	.byte	0x04, 0x17
        /*000a*/ 	.short	(.L_41 - .L_40)
.L_40:
        /*000c*/ 	.word	0x00000000
        /*0010*/ 	.short	0x0002
        /*0012*/ 	.short	0x000c
        /*0014*/ 	.byte	0x00, 0xf0, 0x11, 0x00


	//----- nvinfo : EIATTR_KPARAM_INFO
	.align		4
.L_41:
        /*0018*/ 	.byte	0x04, 0x17
        /*001a*/ 	.short	(.L_43 - .L_42)
.L_42:
        /*001c*/ 	.word	0x00000000
        /*0020*/ 	.short	0x0001
        /*0022*/ 	.short	0x0008
        /*0024*/ 	.byte	0x00, 0xf0, 0x11, 0x00


	//----- nvinfo : EIATTR_KPARAM_INFO
	.align		4
.L_43:
        /*0028*/ 	.byte	0x04, 0x17
        /*002a*/ 	.short	(.L_45 - .L_44)
.L_44:
        /*002c*/ 	.word	0x00000000
        /*0030*/ 	.short	0x0000
        /*0032*/ 	.short	0x0000
        /*0034*/ 	.byte	0x00, 0xf5, 0x21, 0x00


	//----- nvinfo : EIATTR_SPARSE_MMA_MASK
	.align		4
.L_45:
        /*0038*/ 	.byte	0x03, 0x50
        /*003a*/ 	.short	0x0000


	//----- nvinfo : EIATTR_MAXREG_COUNT
	.align		4
        /*003c*/ 	.byte	0x03, 0x1b
        /*003e*/ 	.short	0x00ff


	//----- nvinfo : EIATTR_MERCURY_ISA_VERSION
	.align		4
        /*0040*/ 	.byte	0x03, 0x5f
        /*0042*/ 	.short	0x0101


	//----- nvinfo : EIATTR_VRC_CTA_INIT_COUNT
	.align		4
        /*0044*/ 	.byte	0x02, 0x4a
	.zero		1
	.zero		1


	//----- nvinfo : EIATTR_EXIT_INSTR_OFFSETS
	.align		4
        /*0048*/ 	.byte	0x04, 0x1c
        /*004a*/ 	.short	(.L_47 - .L_46)


	//   ....[0]....
.L_46:
        /*004c*/ 	.word	0x00000060


	//   ....[1]....
        /*0050*/ 	.word	0x00001050


	//   ....[2]....
        /*0054*/ 	.word	0x00001810


	//   ....[3]....
        /*0058*/ 	.word	0x00001c30


	//   ....[4]....
        /*005c*/ 	.word	0x00001da0


	//----- nvinfo : EIATTR_CRS_STACK_SIZE
	.align		4
.L_47:
        /*0060*/ 	.byte	0x04, 0x1e
        /*0062*/ 	.short	(.L_49 - .L_48)
.L_48:
        /*0064*/ 	.word	0x00000000


	//----- nvinfo : EIATTR_CBANK_PARAM_SIZE
	.align		4
.L_49:
        /*0068*/ 	.byte	0x03, 0x19
        /*006a*/ 	.short	0x0010


	//----- nvinfo : EIATTR_PARAM_CBANK
	.align		4
        /*006c*/ 	.byte	0x04, 0x0a
        /*006e*/ 	.short	(.L_51 - .L_50)
	.align		4
.L_50:
        /*0070*/ 	.word	index@(.nv.constant0._Z5scalePfii)
        /*0074*/ 	.short	0x0380
        /*0076*/ 	.short	0x0010


	//----- nvinfo : EIATTR_SW_WAR
	.align		4
.L_51:
        /*0078*/ 	.byte	0x04, 0x36
        /*007a*/ 	.short	(.L_53 - .L_52)
.L_52:
        /*007c*/ 	.word	0x00000008
.L_53:


//--------------------- .nv.info._Z3addPfS_S_     --------------------------
	.section	.nv.info._Z3addPfS_S_,"",@"SHT_CUDA_INFO"
	.sectionflags	@""
	.align	4


	//----- nvinfo : EIATTR_CUDA_API_VERSION
	.align		4
        /*0000*/ 	.byte	0x04, 0x37
        /*0002*/ 	.short	(.L_55 - .L_54)
.L_54:
        /*0004*/ 	.word	0x00000082


	//----- nvinfo : EIATTR_KPARAM_INFO
	.align		4
.L_55:
        /*0008*/ 	.byte	0x04, 0x17
        /*000a*/ 	.short	(.L_57 - .L_56)
.L_56:
        /*000c*/ 	.word	0x00000000
        /*0010*/ 	.short	0x0002
        /*0012*/ 	.short	0x0010
        /*0014*/ 	.byte	0x00, 0xf5, 0x21, 0x00


	//----- nvinfo : EIATTR_KPARAM_INFO
	.align		4
.L_57:
        /*0018*/ 	.byte	0x04, 0x17
        /*001a*/ 	.short	(.L_59 - .L_58)
.L_58:
        /*001c*/ 	.word	0x00000000
        /*0020*/ 	.short	0x0001
        /*0022*/ 	.short	0x0008
        /*0024*/ 	.byte	0x00, 0xf5, 0x21, 0x00


	//----- nvinfo : EIATTR_KPARAM_INFO
	.align		4
.L_59:
        /*0028*/ 	.byte	0x04, 0x17
        /*002a*/ 	.short	(.L_61 - .L_60)
.L_60:
        /*002c*/ 	.word	0x00000000
        /*0030*/ 	.short	0x0000
        /*0032*/ 	.short	0x0000
        /*0034*/ 	.byte	0x00, 0xf5, 0x21, 0x00


	//----- nvinfo : EIATTR_SPARSE_MMA_MASK
	.align		4
.L_61:
        /*0038*/ 	.byte	0x03, 0x50
        /*003a*/ 	.short	0x0000


	//----- nvinfo : EIATTR_MAXREG_COUNT
	.align		4
        /*003c*/ 	.byte	0x03, 0x1b
        /*003e*/ 	.short	0x00ff


	//----- nvinfo : EIATTR_MERCURY_ISA_VERSION
	.align		4
        /*0040*/ 	.byte	0x03, 0x5f
        /*0042*/ 	.short	0x0101


	//----- nvinfo : EIATTR_VRC_CTA_INIT_COUNT
	.align		4
        /*0044*/ 	.byte	0x02, 0x4a
	.zero		1
	.zero		1


	//----- nvinfo : EIATTR_EXIT_INSTR_OFFSETS
	.align		4
        /*0048*/ 	.byte	0x04, 0x1c
        /*004a*/ 	.short	(.L_63 - .L_62)


	//   ....[0]....
.L_62:
        /*004c*/ 	.word	0x000000d0


	//----- nvinfo : EIATTR_CBANK_PARAM_SIZE
	.align		4
.L_63:
        /*0050*/ 	.byte	0x03, 0x19
        /*0052*/ 	.short	0x0018


	//----- nvinfo : EIATTR_PARAM_CBANK
	.align		4
        /*0054*/ 	.byte	0x04, 0x0a
        /*0056*/ 	.short	(.L_65 - .L_64)
	.align		4
.L_64:
        /*0058*/ 	.word	index@(.nv.constant0._Z3addPfS_S_)
        /*005c*/ 	.short	0x0380
        /*005e*/ 	.short	0x0018


	//----- nvinfo : EIATTR_SW_WAR
	.align		4
.L_65:
        /*0060*/ 	.byte	0x04, 0x36
        /*0062*/ 	.short	(.L_67 - .L_66)
.L_66:
        /*0064*/ 	.word	0x00000008
.L_67:


//--------------------- .nv.callgraph             --------------------------
	.section	.nv.callgraph,"",@"SHT_CUDA_CALLGRAPH"
	.align	4
	.sectionentsize	8
	.align		4
        /*0000*/ 	.word	0x00000000
	.align		4
        /*0004*/ 	.word	0xffffffff
	.align		4
        /*0008*/ 	.word	0x00000000
	.align		4
        /*000c*/ 	.word	0xfffffffe
	.align		4
        /*0010*/ 	.word	0x00000000
	.align		4
        /*0014*/ 	.word	0xfffffffd
	.align		4
        /*0018*/ 	.word	0x00000000
	.align		4
        /*001c*/ 	.word	0xfffffffc


//--------------------- .text._Z6reducePfiii      --------------------------
	.section	.text._Z6reducePfiii,"ax",@progbits
	.align	128
        .global         _Z6reducePfiii
        .type           _Z6reducePfiii,@function
        .size           _Z6reducePfiii,(.L_x_62 - _Z6reducePfiii)
        .other          _Z6reducePfiii,@"STO_CUDA_ENTRY STV_DEFAULT"
_Z6reducePfiii:
.text._Z6reducePfiii:
[----:B------:R-:W-:Y:S01]  /*0000*/  LDC R1, c[0x0][0x37c] ;  /* 0x0000df00ff017b82 */ /* 0x000fe20000000800 */
[----:B------:R-:W0:Y:S07]  /*0010*/  S2R R0, SR_TID.X ;  /* 0x0000000000007919 */ /* 0x000e2e0000002100 */
[----:B------:R-:W1:Y:S01]  /*0020*/  LDC.64 R4, c[0x0][0x388] ;  /* 0x0000e200ff047b82 */ /* 0x000e620000000a00 */
[----:B------:R-:W2:Y:S01]  /*0030*/  LDCU.64 UR6, c[0x0][0x358] ;  /* 0x00006b00ff0677ac */ /* 0x000ea20008000a00 */
[----:B------:R-:W-:Y:S01]  /*0040*/  BSSY.RECONVERGENT B0, `(.L_x_0) ;  /* 0x0000083000007945 */ /* 0x000fe20003800200 */
[----:B-1----:R-:W-:-:S04]  /*0050*/  ISETP.GE.AND P0, PT, R5, R4, PT ;  /* 0x000000040500720c */ /* 0x002fc80003f06270 */
[----:B0-----:R-:W-:-:S13]  /*0060*/  ISETP.NE.OR P0, PT, R0, RZ, P0 ;  /* 0x000000ff0000720c */ /* 0x001fda0000705670 */
[----:B--2---:R-:W-:Y:S05]  /*0070*/  @P0 BRA `(.L_x_1) ;  /* 0x0000000400fc0947 */ /* 0x004fea0003800000 */
[----:B------:R-:W0:Y:S01]  /*0080*/  LDC R8, c[0x0][0x38c] ;  /* 0x0000e300ff087b82 */ /* 0x000e220000000800 */
[C---:B------:R-:W-:Y:S01]  /*0090*/  IMAD.IADD R2, R5.reuse, 0x1, -R4 ;  /* 0x0000000105027824 */ /* 0x040fe200078e0a04 */
[----:B------:R-:W-:-:S04]  /*00a0*/  IADD3 R3, PT, PT, -R5, R4, RZ ;  /* 0x0000000405037210 */ /* 0x000fc80007ffe1ff */
[----:B------:R-:W-:Y:S02]  /*00b0*/  ISETP.GT.U32.AND P1, PT, R2, -0x10, PT ;  /* 0xfffffff00200780c */ /* 0x000fe40003f24070 */
[----:B------:R-:W-:-:S04]  /*00c0*/  LOP3.LUT R16, R3, 0xf, RZ, 0xc0, !PT ;  /* 0x0000000f03107812 */ /* 0x000fc800078ec0ff */
[----:B------:R-:W-:Y:S02]  /*00d0*/  ISETP.NE.AND P0, PT, R16, RZ, PT ;  /* 0x000000ff1000720c */ /* 0x000fe40003f05270 */
[----:B0-----:R-:W-:-:S05]  /*00e0*/  MOV R2, R8 ;  /* 0x0000000800027202 */ /* 0x001fca0000000f00 */
[----:B------:R-:W-:Y:S06]  /*00f0*/  @P1 BRA `(.L_x_2) ;  /* 0x0000000000d41947 */ /* 0x000fec0003800000 */
[----:B------:R-:W0:Y:S01]  /*0100*/  S2R R7, SR_CgaCtaId ;  /* 0x0000000000077919 */ /* 0x000e220000008800 */
[----:B------:R-:W1:Y:S01]  /*0110*/  LDCU.64 UR4, c[0x0][0x380] ;  /* 0x00007000ff0477ac */ /* 0x000e620008000a00 */
[----:B------:R-:W-:Y:S02]  /*0120*/  MOV R2, 0x400 ;  /* 0x0000040000027802 */ /* 0x000fe40000000f00 */
[----:B------:R-:W-:-:S05]  /*0130*/  LOP3.LUT R9, R3, 0xfffffff0, RZ, 0xc0, !PT ;  /* 0xfffffff003097812 */ /* 0x000fca00078ec0ff */
[----:B------:R-:W-:Y:S01]  /*0140*/  IMAD.MOV R9, RZ, RZ, -R9 ;  /* 0x000000ffff097224 */ /* 0x000fe200078e0a09 */
[----:B-1----:R-:W-:-:S04]  /*0150*/  UIADD3 UR4, UP0, UPT, UR4, 0x20, URZ ;  /* 0x0000002004047890 */ /* 0x002fc8000ff1e0ff */
[----:B------:R-:W-:Y:S01]  /*0160*/  UIADD3.X UR5, UPT, UPT, URZ, UR5, URZ, UP0, !UPT ;  /* 0x00000005ff057290 */ /* 0x000fe200087fe4ff */
[----:B0-----:R-:W-:-:S05]  /*0170*/  LEA R2, R7, R2, 0x18 ;  /* 0x0000000207027211 */ /* 0x001fca00078ec0ff */
[C---:B------:R-:W-:Y:S01]  /*0180*/  IMAD R6, R5.reuse, 0x4, R2 ;  /* 0x0000000405067824 */ /* 0x040fe200078e0202 */
[----:B------:R-:W-:Y:S01]  /*0190*/  MOV R2, R8 ;  /* 0x0000000800027202 */ /* 0x000fe20000000f00 */
[----:B------:R-:W-:-:S03]  /*01a0*/  IMAD R8, R5, R4, R5 ;  /* 0x0000000405087224 */ /* 0x000fc600078e0205 */
[----:B------:R-:W-:-:S07]  /*01b0*/  IADD3 R10, PT, PT, R6, 0x20, RZ ;  /* 0x00000020060a7810 */ /* 0x000fce0007ffe0ff */
.L_x_3:
[----:B------:R-:W-:Y:S01]  /*01c0*/  MOV R7, UR5 ;  /* 0x0000000500077c02 */ /* 0x000fe20008000f00 */
[----:B------:R-:W-:-:S04]  /*01d0*/  IMAD.U32 R6, RZ, RZ, UR4 ;  /* 0x00000004ff067e24 */ /* 0x000fc8000f8e00ff */
[----:B------:R-:W-:-:S05]  /*01e0*/  IMAD.WIDE R6, R8, 0x4, R6 ;  /* 0x0000000408067825 */ /* 0x000fca00078e0206 */
[----:B------:R-:W2:Y:S04]  /*01f0*/  LDG.E R11, desc[UR6][R6.64+-0x20] ;  /* 0xffffe006060b7981 */ /* 0x000ea8000c1e1900 */
[----:B------:R-:W3:Y:S04]  /*0200*/  LDG.E R13, desc[UR6][R6.64+-0x1c] ;  /* 0xffffe406060d7981 */ /* 0x000ee8000c1e1900 */
[----:B------:R-:W4:Y:S04]  /*0210*/  LDG.E R15, desc[UR6][R6.64+-0x18] ;  /* 0xffffe806060f7981 */ /* 0x000f28000c1e1900 */
[----:B------:R-:W5:Y:S04]  /*0220*/  LDG.E R17, desc[UR6][R6.64+-0x14] ;  /* 0xffffec0606117981 */ /* 0x000f68000c1e1900 */
        /* <DEDUP_REMOVED lines=11> */
[----:B------:R-:W5:Y:S01]  /*02e0*/  LDG.E R24, desc[UR6][R6.64+0x1c] ;  /* 0x00001c0606187981 */ /* 0x000f62000c1e1900 */
[----:B------:R-:W-:Y:S01]  /*02f0*/  VIADD R9, R9, 0x10 ;  /* 0x0000001009097836 */ /* 0x000fe20000000000 */
[----:B------:R-:W-:Y:S01]  /*0300*/  IADD3 R2, PT, PT, R2, 0x10, RZ ;  /* 0x0000001002027810 */ /* 0x000fe20007ffe0ff */
[----:B------:R-:W-:-:S03]  /*0310*/  VIADD R8, R8, 0x10 ;  /* 0x0000001008087836 */ /* 0x000fc60000000000 */
[----:B------:R-:W-:Y:S01]  /*0320*/  ISETP.NE.AND P1, PT, R9, RZ, PT ;  /* 0x000000ff0900720c */ /* 0x000fe20003f25270 */
[----:B--2---:R-:W-:Y:S04]  /*0330*/  STS [R10+-0x20], R11 ;  /* 0xffffe00b0a007388 */ /* 0x004fe80000000800 */
[----:B---3--:R-:W-:Y:S04]  /*0340*/  STS [R10+-0x1c], R13 ;  /* 0xffffe40d0a007388 */ /* 0x008fe80000000800 */
[----:B----4-:R-:W-:Y:S04]  /*0350*/  STS [R10+-0x18], R15 ;  /* 0xffffe80f0a007388 */ /* 0x010fe80000000800 */
[----:B-----5:R-:W-:Y:S04]  /*0360*/  STS [R10+-0x14], R17 ;  /* 0xffffec110a007388 */ /* 0x020fe80000000800 */
[----:B------:R-:W-:Y:S04]  /*0370*/  STS [R10+-0x10], R19 ;  /* 0xfffff0130a007388 */ /* 0x000fe80000000800 */
[----:B------:R-:W-:Y:S04]  /*0380*/  STS [R10+-0xc], R21 ;  /* 0xfffff4150a007388 */ /* 0x000fe80000000800 */
[----:B------:R-:W-:Y:S04]  /*0390*/  STS [R10+-0x8], R23 ;  /* 0xfffff8170a007388 */ /* 0x000fe80000000800 */
[----:B------:R-:W-:Y:S04]  /*03a0*/  STS [R10+-0x4], R25 ;  /* 0xfffffc190a007388 */ /* 0x000fe80000000800 */
[----:B------:R-:W-:Y:S04]  /*03b0*/  STS [R10], R27 ;  /* 0x0000001b0a007388 */ /* 0x000fe80000000800 */
[----:B------:R-:W-:Y:S04]  /*03c0*/  STS [R10+0x4], R29 ;  /* 0x0000041d0a007388 */ /* 0x000fe80000000800 */
[----:B------:R-:W-:Y:S04]  /*03d0*/  STS [R10+0x8], R12 ;  /* 0x0000080c0a007388 */ /* 0x000fe80000000800 */
[----:B------:R-:W-:Y:S04]  /*03e0*/  STS [R10+0xc], R14 ;  /* 0x00000c0e0a007388 */ /* 0x000fe80000000800 */
[----:B------:R-:W-:Y:S04]  /*03f0*/  STS [R10+0x10], R18 ;  /* 0x000010120a007388 */ /* 0x000fe80000000800 */
[----:B------:R-:W-:Y:S04]  /*0400*/  STS [R10+0x14], R20 ;  /* 0x000014140a007388 */ /* 0x000fe80000000800 */
[----:B------:R-:W-:Y:S04]  /*0410*/  STS [R10+0x18], R22 ;  /* 0x000018160a007388 */ /* 0x000fe80000000800 */
[----:B------:R0:W-:Y:S02]  /*0420*/  STS [R10+0x1c], R24 ;  /* 0x00001c180a007388 */ /* 0x0001e40000000800 */
[----:B0-----:R-:W-:Y:S01]  /*0430*/  IADD3 R10, PT, PT, R10, 0x40, RZ ;  /* 0x000000400a0a7810 */ /* 0x001fe20007ffe0ff */
[----:B------:R-:W-:Y:S06]  /*0440*/  @P1 BRA `(.L_x_3) ;  /* 0xfffffffc005c1947 */ /* 0x000fec000383ffff */
.L_x_2:
[----:B------:R-:W-:Y:S05]  /*0450*/  @!P0 BRA `(.L_x_1) ;  /* 0x0000000400048947 */ /* 0x000fea0003800000 */
[----:B------:R-:W-:Y:S02]  /*0460*/  ISETP.GE.U32.AND P0, PT, R16, 0x8, PT ;  /* 0x000000081000780c */ /* 0x000fe40003f06070 */
[----:B------:R-:W-:-:S04]  /*0470*/  LOP3.LUT R11, R3, 0x7, RZ, 0xc0, !PT ;  /* 0x00000007030b7812 */ /* 0x000fc800078ec0ff */
[----:B------:R-:W-:-:S07]  /*0480*/  ISETP.NE.AND P1, PT, R11, RZ, PT ;  /* 0x000000ff0b00720c */ /* 0x000fce0003f25270 */
[----:B------:R-:W-:Y:S06]  /*0490*/  @!P0 BRA `(.L_x_4) ;  /* 0x0000000000608947 */ /* 0x000fec0003800000 */
[----:B------:R-:W0:Y:S01]  /*04a0*/  LDC.64 R6, c[0x0][0x380] ;  /* 0x0000e000ff067b82 */ /* 0x000e220000000a00 */
[----:B------:R-:W-:-:S04]  /*04b0*/  IMAD R9, R5, R4, R2 ;  /* 0x0000000405097224 */ /* 0x000fc800078e0202 */
[----:B0-----:R-:W-:-:S05]  /*04c0*/  IMAD.WIDE R6, R9, 0x4, R6 ;  /* 0x0000000409067825 */ /* 0x001fca00078e0206 */
[----:B------:R-:W2:Y:S04]  /*04d0*/  LDG.E R8, desc[UR6][R6.64] ;  /* 0x0000000606087981 */ /* 0x000ea8000c1e1900 */
[----:B------:R-:W3:Y:S04]  /*04e0*/  LDG.E R10, desc[UR6][R6.64+0x4] ;  /* 0x00000406060a7981 */ /* 0x000ee8000c1e1900 */
[----:B------:R-:W4:Y:S04]  /*04f0*/  LDG.E R12, desc[UR6][R6.64+0x8] ;  /* 0x00000806060c7981 */ /* 0x000f28000c1e1900 */
[----:B------:R-:W5:Y:S04]  /*0500*/  LDG.E R14, desc[UR6][R6.64+0xc] ;  /* 0x00000c06060e7981 */ /* 0x000f68000c1e1900 */
[----:B------:R-:W5:Y:S04]  /*0510*/  LDG.E R16, desc[UR6][R6.64+0x10] ;  /* 0x0000100606107981 */ /* 0x000f68000c1e1900 */
[----:B------:R-:W5:Y:S04]  /*0520*/  LDG.E R18, desc[UR6][R6.64+0x14] ;  /* 0x0000140606127981 */ /* 0x000f68000c1e1900 */
[----:B------:R-:W5:Y:S04]  /*0530*/  LDG.E R20, desc[UR6][R6.64+0x18] ;  /* 0x0000180606147981 */ /* 0x000f68000c1e1900 */
[----:B------:R-:W5:Y:S01]  /*0540*/  LDG.E R22, desc[UR6][R6.64+0x1c] ;  /* 0x00001c0606167981 */ /* 0x000f62000c1e1900 */
[----:B------:R-:W-:Y:S01]  /*0550*/  MOV R9, 0x400 ;  /* 0x0000040000097802 */ /* 0x000fe20000000f00 */
[----:B------:R-:W0:Y:S03]  /*0560*/  S2R R24, SR_CgaCtaId ;  /* 0x0000000000187919 */ /* 0x000e260000008800 */
[----:B0-----:R-:W-:-:S05]  /*0570*/  LEA R9, R24, R9, 0x18 ;  /* 0x0000000918097211 */ /* 0x001fca00078ec0ff */
[C---:B------:R-:W-:Y:S01]  /*0580*/  IMAD R9, R2.reuse, 0x4, R9 ;  /* 0x0000000402097824 */ /* 0x040fe200078e0209 */
[----:B------:R-:W-:-:S04]  /*0590*/  IADD3 R2, PT, PT, R2, 0x8, RZ ;  /* 0x0000000802027810 */ /* 0x000fc80007ffe0ff */
[----:B--2---:R0:W-:Y:S04]  /*05a0*/  STS [R9], R8 ;  /* 0x0000000809007388 */ /* 0x0041e80000000800 */
[----:B---3--:R0:W-:Y:S04]  /*05b0*/  STS [R9+0x4], R10 ;  /* 0x0000040a09007388 */ /* 0x0081e80000000800 */
[----:B----4-:R0:W-:Y:S04]  /*05c0*/  STS [R9+0x8], R12 ;  /* 0x0000080c09007388 */ /* 0x0101e80000000800 */
[----:B-----5:R0:W-:Y:S04]  /*05d0*/  STS [R9+0xc], R14 ;  /* 0x00000c0e09007388 */ /* 0x0201e80000000800 */
[----:B------:R0:W-:Y:S04]  /*05e0*/  STS [R9+0x10], R16 ;  /* 0x0000101009007388 */ /* 0x0001e80000000800 */
[----:B------:R0:W-:Y:S04]  /*05f0*/  STS [R9+0x14], R18 ;  /* 0x0000141209007388 */ /* 0x0001e80000000800 */
[----:B------:R0:W-:Y:S04]  /*0600*/  STS [R9+0x18], R20 ;  /* 0x0000181409007388 */ /* 0x0001e80000000800 */
[----:B------:R0:W-:Y:S02]  /*0610*/  STS [R9+0x1c], R22 ;  /* 0x00001c1609007388 */ /* 0x0001e40000000800 */
.L_x_4:
[----:B------:R-:W-:Y:S05]  /*0620*/  @!P1 BRA `(.L_x_1) ;  /* 0x0000000000909947 */ /* 0x000fea0003800000 */
[----:B------:R-:W-:Y:S02]  /*0630*/  ISETP.GE.U32.AND P0, PT, R11, 0x4, PT ;  /* 0x000000040b00780c */ /* 0x000fe40003f06070 */
[----:B------:R-:W-:-:S04]  /*0640*/  LOP3.LUT R3, R3, 0x3, RZ, 0xc0, !PT ;  /* 0x0000000303037812 */ /* 0x000fc800078ec0ff */
[----:B------:R-:W-:-:S07]  /*0650*/  ISETP.NE.AND P1, PT, R3, RZ, PT ;  /* 0x000000ff0300720c */ /* 0x000fce0003f25270 */
[----:B------:R-:W-:Y:S06]  /*0660*/  @!P0 BRA `(.L_x_5) ;  /* 0x0000000000408947 */ /* 0x000fec0003800000 */
[----:B------:R-:W1:Y:S01]  /*0670*/  LDC.64 R6, c[0x0][0x380] ;  /* 0x0000e000ff067b82 */ /* 0x000e620000000a00 */
[----:B0-----:R-:W-:-:S04]  /*0680*/  IMAD R9, R5, R4, R2 ;  /* 0x0000000405097224 */ /* 0x001fc800078e0202 */
[----:B-1----:R-:W-:-:S05]  /*0690*/  IMAD.WIDE R6, R9, 0x4, R6 ;  /* 0x0000000409067825 */ /* 0x002fca00078e0206 */
[----:B------:R-:W2:Y:S04]  /*06a0*/  LDG.E R8, desc[UR6][R6.64] ;  /* 0x0000000606087981 */ /* 0x000ea8000c1e1900 */
[----:B------:R-:W3:Y:S04]  /*06b0*/  LDG.E R12, desc[UR6][R6.64+0x4] ;  /* 0x00000406060c7981 */ /* 0x000ee8000c1e1900 */
[----:B------:R-:W4:Y:S04]  /*06c0*/  LDG.E R14, desc[UR6][R6.64+0x8] ;  /* 0x00000806060e7981 */ /* 0x000f28000c1e1900 */
        /* <DEDUP_REMOVED lines=9> */
[----:B-----5:R1:W-:Y:S02]  /*0760*/  STS [R9+0xc], R16 ;  /* 0x00000c1009007388 */ /* 0x0203e40000000800 */
.L_x_5:
[----:B------:R-:W-:Y:S05]  /*0770*/  @!P1 BRA `(.L_x_1) ;  /* 0x00000000003c9947 */ /* 0x000fea0003800000 */
[----:B01----:R-:W0:Y:S01]  /*0780*/  S2R R9, SR_CgaCtaId ;  /* 0x0000000000097919 */ /* 0x003e220000008800 */
[----:B------:R-:W1:Y:S01]  /*0790*/  LDC.64 R6, c[0x0][0x380] ;  /* 0x0000e000ff067b82 */ /* 0x000e620000000a00 */
[----:B------:R-:W-:Y:S01]  /*07a0*/  MOV R8, 0x400 ;  /* 0x0000040000087802 */ /* 0x000fe20000000f00 */
[----:B------:R-:W-:-:S03]  /*07b0*/  IMAD.MOV R10, RZ, RZ, -R3 ;  /* 0x000000ffff0a7224 */ /* 0x000fc600078e0a03 */
[----:B0-----:R-:W-:-:S04]  /*07c0*/  LEA R9, R9, R8, 0x18 ;  /* 0x0000000809097211 */ /* 0x001fc800078ec0ff */
[----:B------:R-:W-:Y:S01]  /*07d0*/  LEA R8, R2, R9, 0x2 ;  /* 0x0000000902087211 */ /* 0x000fe200078e10ff */
[----:B------:R-:W-:-:S07]  /*07e0*/  IMAD R9, R5, R4, R2 ;  /* 0x0000000405097224 */ /* 0x000fce00078e0202 */
.L_x_6:
[----:B-1----:R-:W-:-:S06]  /*07f0*/  IMAD.WIDE R2, R9, 0x4, R6 ;  /* 0x0000000409027825 */ /* 0x002fcc00078e0206 */
[----:B------:R-:W2:Y:S01]  /*0800*/  LDG.E R3, desc[UR6][R2.64] ;  /* 0x0000000602037981 */ /* 0x000ea2000c1e1900 */
[----:B------:R-:W-:Y:S01]  /*0810*/  VIADD R10, R10, 0x1 ;  /* 0x000000010a0a7836 */ /* 0x000fe20000000000 */
[----:B------:R-:W-:-:S04]  /*0820*/  IADD3 R9, PT, PT, R9, 0x1, RZ ;  /* 0x0000000109097810 */ /* 0x000fc80007ffe0ff */
[----:B------:R-:W-:Y:S01]  /*0830*/  ISETP.NE.AND P0, PT, R10, RZ, PT ;  /* 0x000000ff0a00720c */ /* 0x000fe20003f05270 */
[----:B--2---:R0:W-:Y:S02]  /*0840*/  STS [R8], R3 ;  /* 0x0000000308007388 */ /* 0x0041e40000000800 */
[----:B0-----:R-:W-:-:S10]  /*0850*/  VIADD R8, R8, 0x4 ;  /* 0x0000000408087836 */ /* 0x001fd40000000000 */
[----:B------:R-:W-:Y:S05]  /*0860*/  @P0 BRA `(.L_x_6) ;  /* 0xfffffffc00e00947 */ /* 0x000fea000383ffff */
.L_x_1:
[----:B------:R-:W-:Y:S05]  /*0870*/  BSYNC.RECONVERGENT B0 ;  /* 0x0000000000007941 */ /* 0x000fea0003800200 */
.L_x_0:
[----:B------:R-:W2:Y:S08]  /*0880*/  S2UR UR4, SR_CTAID.X ;  /* 0x00000000000479c3 */ /* 0x000eb00000002500 */
[----:B------:R-:W-:Y:S08]  /*0890*/  BAR.SYNC.DEFER_BLOCKING 0x0 ;  /* 0x0000000000007b1d */ /* 0x000ff00000010000 */
[----:B------:R-:W2:Y:S02]  /*08a0*/  LDC R3, c[0x0][0x390] ;  /* 0x0000e400ff037b82 */ /* 0x000ea40000000800 */
[----:B--2---:R-:W-:-:S04]  /*08b0*/  IMAD R3, R3, UR4, R0 ;  /* 0x0000000403037c24 */ /* 0x004fc8000f8e0200 */
[-C--:B01----:R-:W-:Y:S02]  /*08c0*/  IMAD R8, R3, R4.reuse, RZ ;  /* 0x0000000403087224 */ /* 0x083fe400078e02ff */
[----:B------:R-:W-:Y:S02]  /*08d0*/  IMAD R3, R5, R4, RZ ;  /* 0x0000000405037224 */ /* 0x000fe400078e02ff */
[C---:B------:R-:W-:Y:S01]  /*08e0*/  IMAD.IADD R9, R8.reuse, 0x1, R4 ;  /* 0x0000000108097824 */ /* 0x040fe200078e0204 */
[----:B------:R-:W-:-:S04]  /*08f0*/  IADD3 R0, PT, PT, R8, R5, RZ ;  /* 0x0000000508007210 */ /* 0x000fc80007ffe0ff */
[----:B------:R-:W-:-:S04]  /*0900*/  IADD3 R2, PT, PT, R0, 0x1, RZ ;  /* 0x0000000100027810 */ /* 0x000fc80007ffe0ff */
[----:B------:R-:W-:-:S04]  /*0910*/  ISETP.GE.AND P0, PT, R2, R9, PT ;  /* 0x000000090200720c */ /* 0x000fc80003f06270 */
[----:B------:R-:W-:-:S13]  /*0920*/  ISETP.LE.OR P0, PT, R8, R3, P0 ;  /* 0x000000030800720c */ /* 0x000fda0000703670 */
[----:B------:R-:W-:Y:S05]  /*0930*/  @P0 EXIT ;  /* 0x000000000000094d */ /* 0x000fea0003800000 */
[----:B------:R-:W-:Y:S01]  /*0940*/  LOP3.LUT R3, RZ, R5, RZ, 0x33, !PT ;  /* 0x00000005ff037212 */ /* 0x000fe200078e33ff */
[----:B------:R-:W0:Y:S01]  /*0950*/  LDC.64 R6, c[0x0][0x380] ;  /* 0x0000e000ff067b82 */ /* 0x000e220000000a00 */
[----:B------:R-:W-:Y:S01]  /*0960*/  MOV R13, R0 ;  /* 0x00000000000d7202 */ /* 0x000fe20000000f00 */
[----:B------:R-:W-:Y:S02]  /*0970*/  IMAD.MOV.U32 R0, RZ, RZ, R2 ;  /* 0x000000ffff007224 */ /* 0x000fe400078e0002 */
[----:B------:R-:W-:-:S05]  /*0980*/  IMAD.IADD R3, R3, 0x1, R4 ;  /* 0x0000000103037824 */ /* 0x000fca00078e0204 */
[----:B------:R-:W-:Y:S01]  /*0990*/  LOP3.LUT P0, R10, R3, 0x3, RZ, 0xc0, !PT ;  /* 0x00000003030a7812 */ /* 0x000fe2000780c0ff */
[----:B0-----:R-:W-:-:S12]  /*09a0*/  IMAD.WIDE R2, R13, 0x4, R6 ;  /* 0x000000040d027825 */ /* 0x001fd800078e0206 */
[----:B------:R-:W-:Y:S05]  /*09b0*/  @!P0 BRA `(.L_x_7) ;  /* 0x00000000004c8947 */ /* 0x000fea0003800000 */
[----:B------:R-:W0:Y:S01]  /*09c0*/  S2R R12, SR_CgaCtaId ;  /* 0x00000000000c7919 */ /* 0x000e220000008800 */
[----:B------:R-:W-:Y:S01]  /*09d0*/  MOV R11, 0x400 ;  /* 0x00000400000b7802 */ /* 0x000fe20000000f00 */
[----:B------:R-:W-:-:S03]  /*09e0*/  IMAD.MOV R14, RZ, RZ, -R10 ;  /* 0x000000ffff0e7224 */ /* 0x000fc600078e0a0a */
[----:B0-----:R-:W-:-:S04]  /*09f0*/  LEA R12, R12, R11, 0x18 ;  /* 0x0000000b0c0c7211 */ /* 0x001fc800078ec0ff */
[----:B------:R-:W-:-:S04]  /*0a00*/  LEA R12, R5, R12, 0x2 ;  /* 0x0000000c050c7211 */ /* 0x000fc800078e10ff */
[----:B------:R-:W-:-:S07]  /*0a10*/  IADD3 R12, PT, PT, R12, 0x4, RZ ;  /* 0x000000040c0c7810 */ /* 0x000fce0007ffe0ff */
.L_x_8:
[----:B0-----:R-:W-:Y:S01]  /*0a20*/  IMAD.WIDE R10, R0, 0x4, R6 ;  /* 0x00000004000a7825 */ /* 0x001fe200078e0206 */
[----:B------:R-:W2:Y:S04]  /*0a30*/  LDG.E R16, desc[UR6][R2.64] ;  /* 0x0000000602107981 */ /* 0x000ea8000c1e1900 */
[----:B------:R-:W2:Y:S01]  /*0a40*/  LDG.E R15, desc[UR6][R10.64] ;  /* 0x000000060a0f7981 */ /* 0x000ea2000c1e1900 */
[----:B------:R-:W-:Y:S01]  /*0a50*/  VIADD R14, R14, 0x1 ;  /* 0x000000010e0e7836 */ /* 0x000fe20000000000 */
[----:B------:R-:W-:Y:S01]  /*0a60*/  IADD3 R13, PT, PT, R13, 0x1, RZ ;  /* 0x000000010d0d7810 */ /* 0x000fe20007ffe0ff */
[----:B------:R-:W-:Y:S01]  /*0a70*/  VIADD R0, R0, 0x1 ;  /* 0x0000000100007836 */ /* 0x000fe20000000000 */
[----:B------:R0:W2:Y:S02]  /*0a80*/  LDS R17, [R12] ;  /* 0x000000000c117984 */ /* 0x0000a40000000800 */
[----:B------:R-:W-:-:S02]  /*0a90*/  ISETP.NE.AND P0, PT, R14, RZ, PT ;  /* 0x000000ff0e00720c */ /* 0x000fc40003f05270 */
[----:B0-----:R-:W-:Y:S01]  /*0aa0*/  IADD3 R12, PT, PT, R12, 0x4, RZ ;  /* 0x000000040c0c7810 */ /* 0x001fe20007ffe0ff */
[----:B--2---:R-:W-:-:S05]  /*0ab0*/  FFMA R15, -R16, R17, R15 ;  /* 0x00000011100f7223 */ /* 0x004fca000000010f */
[----:B------:R0:W-:Y:S05]  /*0ac0*/  STG.E desc[UR6][R10.64], R15 ;  /* 0x0000000f0a007986 */ /* 0x0001ea000c101906 */
[----:B------:R-:W-:Y:S05]  /*0ad0*/  @P0 BRA `(.L_x_8) ;  /* 0xfffffffc00d00947 */ /* 0x000fea000383ffff */
[----:B------:R-:W-:-:S07]  /*0ae0*/  VIADD R0, R13, 0x1 ;  /* 0x000000010d007836 */ /* 0x000fce0000000000 */
.L_x_7:
[----:B------:R-:W-:-:S04]  /*0af0*/  IADD3 R4, PT, PT, -R5, -0x2, R4 ;  /* 0xfffffffe05047810 */ /* 0x000fc80007ffe104 */
[----:B------:R-:W-:-:S13]  /*0b00*/  ISETP.GE.U32.AND P0, PT, R4, 0x3, PT ;  /* 0x000000030400780c */ /* 0x000fda0003f06070 */
[----:B------:R-:W-:Y:S05]  /*0b10*/  @!P0 EXIT ;  /* 0x000000000000894d */ /* 0x000fea0003800000 */
[----:B------:R-:W1:Y:S01]  /*0b20*/  S2R R7, SR_CgaCtaId ;  /* 0x0000000000077919 */ /* 0x000e620000008800 */
[----:B------:R-:W2:Y:S01]  /*0b30*/  LDCU.64 UR4, c[0x0][0x380] ;  /* 0x00007000ff0477ac */ /* 0x000ea20008000a00 */
[----:B------:R-:W-:Y:S01]  /*0b40*/  IADD3 R6, PT, PT, -R9, R0, RZ ;  /* 0x0000000009067210 */ /* 0x000fe20007ffe1ff */
[----:B------:R-:W-:Y:S01]  /*0b50*/  IMAD.SHL.U32 R5, R8, 0x4, RZ ;  /* 0x0000000408057824 */ /* 0x000fe200078e00ff */
[----:B------:R-:W-:Y:S01]  /*0b60*/  MOV R4, 0x400 ;  /* 0x0000040000047802 */ /* 0x000fe20000000f00 */
[----:B------:R-:W-:Y:S01]  /*0b70*/  BSSY.RECONVERGENT B0, `(.L_x_9) ;  /* 0x00000a3000007945 */ /* 0x000fe20003800200 */
[----:B------:R-:W-:Y:S01]  /*0b80*/  ISETP.GE.AND P0, PT, R6, RZ, PT ;  /* 0x000000ff0600720c */ /* 0x000fe20003f06270 */
[----:B--2---:R-:W-:-:S04]  /*0b90*/  UIADD3 UR4, UP0, UPT, UR4, 0x8, URZ ;  /* 0x0000000804047890 */ /* 0x004fc8000ff1e0ff */
[----:B------:R-:W-:Y:S01]  /*0ba0*/  UIADD3.X UR5, UPT, UPT, URZ, UR5, URZ, UP0, !UPT ;  /* 0x00000005ff057290 */ /* 0x000fe200087fe4ff */
[----:B-1----:R-:W-:Y:S01]  /*0bb0*/  LEA R8, R7, R4, 0x18 ;  /* 0x0000000407087211 */ /* 0x002fe200078ec0ff */
[----:B------:R-:W-:Y:S01]  /*0bc0*/  IMAD.U32 R4, RZ, RZ, UR4 ;  /* 0x00000004ff047e24 */ /* 0x000fe2000f8e00ff */
[----:B------:R-:W-:-:S03]  /*0bd0*/  LEA R7, R0, -R5, 0x2 ;  /* 0x8000000500077211 */ /* 0x000fc600078e10ff */
[----:B------:R-:W-:Y:S02]  /*0be0*/  MOV R5, UR5 ;  /* 0x0000000500057c02 */ /* 0x000fe40008000f00 */
[----:B------:R-:W-:Y:S01]  /*0bf0*/  IADD3 R7, PT, PT, R7, 0x8, R8 ;  /* 0x0000000807077810 */ /* 0x000fe20007ffe008 */
[----:B------:R-:W-:Y:S06]  /*0c00*/  @P0 BRA `(.L_x_10) ;  /* 0x0000000800640947 */ /* 0x000fec0003800000 */
[----:B------:R-:W-:Y:S01]  /*0c10*/  IMAD.MOV R8, RZ, RZ, -R6 ;  /* 0x000000ffff087224 */ /* 0x000fe200078e0a06 */
[----:B------:R-:W-:Y:S01]  /*0c20*/  BSSY.RECONVERGENT B1, `(.L_x_11) ;  /* 0x0000061000017945 */ /* 0x000fe20003800200 */
[----:B------:R-:W-:-:S03]  /*0c30*/  PLOP3.LUT P0, PT, PT, PT, PT, 0x80, 0x8 ;  /* 0x000000000008781c */ /* 0x000fc60003f0f070 */
[----:B------:R-:W-:-:S13]  /*0c40*/  ISETP.GT.AND P1, PT, R8, 0xc, PT ;  /* 0x0000000c0800780c */ /* 0x000fda0003f24270 */
[----:B------:R-:W-:Y:S05]  /*0c50*/  @!P1 BRA `(.L_x_12) ;  /* 0x0000000400749947 */ /* 0x000fea0003800000 */
[----:B------:R-:W-:-:S13]  /*0c60*/  PLOP3.LUT P0, PT, PT, PT, PT, 0x8, 0x80 ;  /* 0x000000000080781c */ /* 0x000fda0003f0e170 */
.L_x_13:
[C---:B------:R-:W-:Y:S01]  /*0c70*/  IMAD.WIDE R8, R0.reuse, 0x4, R4 ;  /* 0x0000000400087825 */ /* 0x040fe200078e0204 */
[----:B01----:R-:W2:Y:S04]  /*0c80*/  LDG.E R11, desc[UR6][R2.64] ;  /* 0x00000006020b7981 */ /* 0x003ea8000c1e1900 */
[----:B------:R-:W2:Y:S04]  /*0c90*/  LDG.E R10, desc[UR6][R8.64+-0x8] ;  /* 0xfffff806080a7981 */ /* 0x000ea8000c1e1900 */
[----:B------:R-:W2:Y:S01]  /*0ca0*/  LDS R12, [R7+-0x8] ;  /* 0xfffff800070c7984 */ /* 0x000ea20000000800 */
[----:B------:R-:W-:-:S03]  /*0cb0*/  IADD3 R19, PT, PT, R0, 0x4, RZ ;  /* 0x0000000400137810 */ /* 0x000fc60007ffe0ff */
[----:B------:R-:W-:Y:S01]  /*0cc0*/  LDS R14, [R7+0x8] ;  /* 0x00000800070e7984 */ /* 0x000fe20000000800 */
[----:B--2---:R-:W-:-:S03]  /*0cd0*/  FFMA R11, -R11, R12, R10 ;  /* 0x0000000c0b0b7223 */ /* 0x004fc6000000010a */
[----:B------:R-:W2:Y:S04]  /*0ce0*/  LDG.E R10, desc[UR6][R8.64+-0x4] ;  /* 0xfffffc06080a7981 */ /* 0x000ea8000c1e1900 */
[----:B------:R-:W-:Y:S04]  /*0cf0*/  STG.E desc[UR6][R8.64+-0x8], R11 ;  /* 0xfffff80b08007986 */ /* 0x000fe8000c101906 */
[----:B------:R-:W2:Y:S04]  /*0d00*/  LDG.E R13, desc[UR6][R2.64] ;  /* 0x00000006020d7981 */ /* 0x000ea8000c1e1900 */
[----:B------:R-:W2:Y:S02]  /*0d10*/  LDS R12, [R7+-0x4] ;  /* 0xfffffc00070c7984 */ /* 0x000ea40000000800 */
[----:B--2---:R-:W-:-:S02]  /*0d20*/  FFMA R13, -R13, R12, R10 ;  /* 0x0000000c0d0d7223 */ /* 0x004fc4000000010a */
[----:B------:R-:W2:Y:S04]  /*0d30*/  LDG.E R10, desc[UR6][R8.64] ;  /* 0x00000006080a7981 */ /* 0x000ea8000c1e1900 */
[----:B------:R-:W-:Y:S04]  /*0d40*/  STG.E desc[UR6][R8.64+-0x4], R13 ;  /* 0xfffffc0d08007986 */ /* 0x000fe8000c101906 */
[----:B------:R-:W2:Y:S04]  /*0d50*/  LDG.E R15, desc[UR6][R2.64] ;  /* 0x00000006020f7981 */ /* 0x000ea8000c1e1900 */
[----:B------:R-:W2:Y:S02]  /*0d60*/  LDS R12, [R7] ;  /* 0x00000000070c7984 */ /* 0x000ea40000000800 */
[----:B--2---:R-:W-:-:S02]  /*0d70*/  FFMA R15, -R15, R12, R10 ;  /* 0x0000000c0f0f7223 */ /* 0x004fc4000000010a */
[----:B------:R-:W2:Y:S04]  /*0d80*/  LDG.E R10, desc[UR6][R8.64+0x4] ;  /* 0x00000406080a7981 */ /* 0x000ea8000c1e1900 */
[----:B------:R-:W-:Y:S04]  /*0d90*/  STG.E desc[UR6][R8.64], R15 ;  /* 0x0000000f08007986 */ /* 0x000fe8000c101906 */
[----:B------:R-:W2:Y:S04]  /*0da0*/  LDG.E R11, desc[UR6][R2.64] ;  /* 0x00000006020b7981 */ /* 0x000ea8000c1e1900 */
[----:B------:R-:W2:Y:S02]  /*0db0*/  LDS R12, [R7+0x4] ;  /* 0x00000400070c7984 */ /* 0x000ea40000000800 */
[----:B--2---:R-:W-:Y:S01]  /*0dc0*/  FFMA R17, -R11, R12, R10 ;  /* 0x0000000c0b117223 */ /* 0x004fe2000000010a */
[----:B------:R-:W-:-:S04]  /*0dd0*/  IMAD.WIDE R10, R19, 0x4, R4 ;  /* 0x00000004130a7825 */ /* 0x000fc800078e0204 */
[----:B------:R-:W-:Y:S04]  /*0de0*/  STG.E desc[UR6][R8.64+0x4], R17 ;  /* 0x0000041108007986 */ /* 0x000fe8000c101906 */
[----:B------:R-:W2:Y:S04]  /*0df0*/  LDG.E R13, desc[UR6][R2.64] ;  /* 0x00000006020d7981 */ /* 0x000ea8000c1e1900 */
[----:B------:R-:W2:Y:S04]  /*0e00*/  LDG.E R12, desc[UR6][R10.64+-0x8] ;  /* 0xfffff8060a0c7981 */ /* 0x000ea8000c1e1900 */
[----:B------:R-:W-:Y:S01]  /*0e10*/  LDS R8, [R7+0x10] ;  /* 0x0000100007087984 */ /* 0x000fe20000000800 */
[----:B--2---:R-:W-:-:S03]  /*0e20*/  FFMA R13, -R13, R14, R12 ;  /* 0x0000000e0d0d7223 */ /* 0x004fc6000000010c */
[----:B------:R-:W2:Y:S04]  /*0e30*/  LDG.E R12, desc[UR6][R10.64+-0x4] ;  /* 0xfffffc060a0c7981 */ /* 0x000ea8000c1e1900 */
[----:B------:R-:W-:Y:S04]  /*0e40*/  STG.E desc[UR6][R10.64+-0x8], R13 ;  /* 0xfffff80d0a007986 */ /* 0x000fe8000c101906 */
[----:B------:R-:W2:Y:S04]  /*0e50*/  LDG.E R15, desc[UR6][R2.64] ;  /* 0x00000006020f7981 */ /* 0x000ea8000c1e1900 */
[----:B------:R-:W2:Y:S02]  /*0e60*/  LDS R14, [R7+0xc] ;  /* 0x00000c00070e7984 */ /* 0x000ea40000000800 */
[----:B--2---:R-:W-:-:S02]  /*0e70*/  FFMA R15, -R15, R14, R12 ;  /* 0x0000000e0f0f7223 */ /* 0x004fc4000000010c */
[----:B------:R-:W2:Y:S04]  /*0e80*/  LDG.E R12, desc[UR6][R10.64] ;  /* 0x000000060a0c7981 */ /* 0x000ea8000c1e1900 */
[----:B------:R-:W-:Y:S04]  /*0e90*/  STG.E desc[UR6][R10.64+-0x4], R15 ;  /* 0xfffffc0f0a007986 */ /* 0x000fe8000c101906 */
[----:B------:R-:W2:Y:S01]  /*0ea0*/  LDG.E R9, desc[UR6][R2.64] ;  /* 0x0000000602097981 */ /* 0x000ea2000c1e1900 */
[----:B------:R-:W-:-:S03]  /*0eb0*/  IADD3 R19, PT, PT, R0, 0x8, RZ ;  /* 0x0000000800137810 */ /* 0x000fc60007ffe0ff */
[----:B------:R-:W-:Y:S01]  /*0ec0*/  LDS R14, [R7+0x18] ;  /* 0x00001800070e7984 */ /* 0x000fe20000000800 */
[----:B--2---:R-:W-:-:S03]  /*0ed0*/  FFMA R17, -R9, R8, R12 ;  /* 0x0000000809117223 */ /* 0x004fc6000000010c */
        /* <DEDUP_REMOVED lines=19> */
[----:B------:R-:W-:-:S03]  /*1010*/  VIADD R19, R0, 0xc ;  /* 0x0000000c00137836 */ /* 0x000fc60000000000 */
        /* <DEDUP_REMOVED lines=20> */
[----:B------:R-:W2:Y:S02]  /*1160*/  LDG.E R9, desc[UR6][R2.64] ;  /* 0x0000000602097981 */ /* 0x000ea4000c1e1900 */
[----:B--2---:R-:W-:-:S02]  /*1170*/  FFMA R9, -R9, R8, R12 ;  /* 0x0000000809097223 */ /* 0x004fc4000000010c */
[----:B------:R-:W2:Y:S04]  /*1180*/  LDG.E R8, desc[UR6][R10.64+0x4] ;  /* 0x000004060a087981 */ /* 0x000ea8000c1e1900 */
[----:B------:R-:W-:Y:S04]  /*1190*/  STG.E desc[UR6][R10.64], R9 ;  /* 0x000000090a007986 */ /* 0x000fe8000c101906 */
[----:B------:R-:W2:Y:S01]  /*11a0*/  LDG.E R15, desc[UR6][R2.64] ;  /* 0x00000006020f7981 */ /* 0x000ea2000c1e1900 */
[----:B------:R-:W-:Y:S02]  /*11b0*/  IADD3 R6, PT, PT, R6, 0x10, RZ ;  /* 0x0000001006067810 */ /* 0x000fe40007ffe0ff */
[----:B------:R-:W-:Y:S01]  /*11c0*/  IADD3 R0, PT, PT, R0, 0x10, RZ ;  /* 0x0000001000007810 */ /* 0x000fe20007ffe0ff */
[----:B------:R0:W2:Y:S01]  /*11d0*/  LDS R12, [R7+0x34] ;  /* 0x00003400070c7984 */ /* 0x0000a20000000800 */
[----:B------:R-:W-:Y:S01]  /*11e0*/  ISETP.GE.AND P1, PT, R6, -0xc, PT ;  /* 0xfffffff40600780c */ /* 0x000fe20003f26270 */
[----:B0-----:R-:W-:-:S02]  /*11f0*/  VIADD R7, R7, 0x40 ;  /* 0x0000004007077836 */ /* 0x001fc40000000000 */
[----:B--2---:R-:W-:-:S05]  /*1200*/  FFMA R15, -R15, R12, R8 ;  /* 0x0000000c0f0f7223 */ /* 0x004fca0000000108 */
[----:B------:R1:W-:Y:S05]  /*1210*/  STG.E desc[UR6][R10.64+0x4], R15 ;  /* 0x0000040f0a007986 */ /* 0x0003ea000c101906 */
[----:B------:R-:W-:Y:S05]  /*1220*/  @!P1 BRA `(.L_x_13) ;  /* 0xfffffff800909947 */ /* 0x000fea000383ffff */
.L_x_12:
[----:B------:R-:W-:Y:S05]  /*1230*/  BSYNC.RECONVERGENT B1 ;  /* 0x0000000000017941 */ /* 0x000fea0003800200 */
.L_x_11:
[----:B------:R-:W-:Y:S01]  /*1240*/  IADD3 R8, PT, PT, -R6, RZ, RZ ;  /* 0x000000ff06087210 */ /* 0x000fe20007ffe1ff */
[----:B------:R-:W-:Y:S03]  /*1250*/  BSSY.RECONVERGENT B1, `(.L_x_14) ;  /* 0x0000032000017945 */ /* 0x000fe60003800200 */
[----:B------:R-:W-:-:S13]  /*1260*/  ISETP.GT.AND P1, PT, R8, 0x4, PT ;  /* 0x000000040800780c */ /* 0x000fda0003f24270 */
[----:B------:R-:W-:Y:S05]  /*1270*/  @!P1 BRA `(.L_x_15) ;  /* 0x0000000000bc9947 */ /* 0x000fea0003800000 */
        /* <DEDUP_REMOVED lines=40> */
[----:B------:R-:W-:Y:S01]  /*1500*/  PLOP3.LUT P0, PT, PT, PT, PT, 0x8, 0x80 ;  /* 0x000000000080781c */ /* 0x000fe20003f0e170 */
[----:B------:R-:W-:Y:S01]  /*1510*/  VIADD R6, R6, 0x8 ;  /* 0x0000000806067836 */ /* 0x000fe20000000000 */
[----:B------:R-:W-:Y:S01]  /*1520*/  IADD3 R0, PT, PT, R0, 0x8, RZ ;  /* 0x0000000800007810 */ /* 0x000fe20007ffe0ff */
[----:B------:R0:W2:Y:S02]  /*1530*/  LDS R12, [R7+0x14] ;  /* 0x00001400070c7984 */ /* 0x0000a40000000800 */
[----:B0-----:R-:W-:Y:S01]  /*1540*/  IADD3 R7, PT, PT, R7, 0x20, RZ ;  /* 0x0000002007077810 */ /* 0x001fe20007ffe0ff */
[----:B--2---:R-:W-:-:S05]  /*1550*/  FFMA R13, -R13, R12, R8 ;  /* 0x0000000c0d0d7223 */ /* 0x004fca0000000108 */
[----:B------:R2:W-:Y:S02]  /*1560*/  STG.E desc[UR6][R10.64+0x4], R13 ;  /* 0x0000040d0a007986 */ /* 0x0005e4000c101906 */
.L_x_15:
[----:B------:R-:W-:Y:S05]  /*1570*/  BSYNC.RECONVERGENT B1 ;  /* 0x0000000000017941 */ /* 0x000fea0003800200 */
.L_x_14:
[----:B------:R-:W-:-:S13]  /*1580*/  ISETP.NE.OR P0, PT, R6, RZ, P0 ;  /* 0x000000ff0600720c */ /* 0x000fda0000705670 */
[----:B------:R-:W-:Y:S05]  /*1590*/  @!P0 EXIT ;  /* 0x000000000000894d */ /* 0x000fea0003800000 */
.L_x_10:
[----:B------:R-:W-:Y:S05]  /*15a0*/  BSYNC.RECONVERGENT B0 ;  /* 0x0000000000007941 */ /* 0x000fea0003800200 */
.L_x_9:
[----:B---3--:R-:W-:Y:S01]  /*15b0*/  IMAD.WIDE R8, R0, 0x4, R4 ;  /* 0x0000000400087825 */ /* 0x008fe200078e0204 */
[----:B012---:R-:W2:Y:S04]  /*15c0*/  LDG.E R11, desc[UR6][R2.64] ;  /* 0x00000006020b7981 */ /* 0x007ea8000c1e1900 */
[----:B------:R-:W2:Y:S04]  /*15d0*/  LDG.E R10, desc[UR6][R8.64+-0x8] ;  /* 0xfffff806080a7981 */ /* 0x000ea8000c1e1900 */
[----:B------:R-:W2:Y:S02]  /*15e0*/  LDS R12, [R7+-0x8] ;  /* 0xfffff800070c7984 */ /* 0x000ea40000000800 */
[----:B--2---:R-:W-:-:S02]  /*15f0*/  FFMA R11, -R11, R12, R10 ;  /* 0x0000000c0b0b7223 */ /* 0x004fc4000000010a */
        /* <DEDUP_REMOVED lines=12> */
[----:B------:R-:W2:Y:S01]  /*16c0*/  LDG.E R11, desc[UR6][R2.64] ;  /* 0x00000006020b7981 */ /* 0x000ea2000c1e1900 */
[----:B------:R-:W-:Y:S01]  /*16d0*/  VIADD R6, R6, 0x4 ;  /* 0x0000000406067836 */ /* 0x000fe20000000000 */
[----:B------:R-:W-:-:S02]  /*16e0*/  IADD3 R0, PT, PT, R0, 0x4, RZ ;  /* 0x0000000400007810 */ /* 0x000fc40007ffe0ff */
[----:B------:R0:W2:Y:S02]  /*16f0*/  LDS R12, [R7+0x4] ;  /* 0x00000400070c7984 */ /* 0x0000a40000000800 */
[----:B------:R-:W-:Y:S02]  /*1700*/  ISETP.NE.AND P0, PT, R6, RZ, PT ;  /* 0x000000ff0600720c */ /* 0x000fe40003f05270 */
[----:B0-----:R-:W-:Y:S01]  /*1710*/  IADD3 R7, PT, PT, R7, 0x10, RZ ;  /* 0x0000001007077810 */ /* 0x001fe20007ffe0ff */
[----:B--2---:R-:W-:-:S05]  /*1720*/  FFMA R11, -R11, R12, R10 ;  /* 0x0000000c0b0b7223 */ /* 0x004fca000000010a */
[----:B------:R3:W-:Y:S05]  /*1730*/  STG.E desc[UR6][R8.64+0x4], R11 ;  /* 0x0000040b08007986 */ /* 0x0007ea000c101906 */
[----:B------:R-:W-:Y:S05]  /*1740*/  @P0 BRA `(.L_x_9) ;  /* 0xfffffffc00980947 */ /* 0x000fea000383ffff */
[----:B------:R-:W-:Y:S05]  /*1750*/  EXIT ;  /* 0x000000000000794d */ /* 0x000fea0003800000 */
.L_x_16:
[----:B------:R-:W-:-:S00]  /*1760*/  BRA `(.L_x_16) ;  /* 0xfffffffc00fc7947 */ /* 0x000fc0000383ffff */
[----:B------:R-:W-:-:S00]  /*1770*/  NOP ;  /* 0x0000000000007918 */ /* 0x000fc00000000000 */
        /* <DEDUP_REMOVED lines=8> */
.L_x_62:


//--------------------- .text._Z5scalePfii        --------------------------
	.section	.text._Z5scalePfii,"ax",@progbits
	.align	128
        .global         _Z5scalePfii
        .type           _Z5scalePfii,@function
        .size           _Z5scalePfii,(.L_x_61 - _Z5scalePfii)
        .other          _Z5scalePfii,@"STO_CUDA_ENTRY STV_DEFAULT"
_Z5scalePfii:
.text._Z5scalePfii:
[----:B------:R-:W-:Y:S08]  /*0000*/  LDC R1, c[0x0][0x37c] ;  /* 0x0000df00ff017b82 */ /* 0x000ff00000000800 */
[----:B------:R-:W0:Y:S02]  /*0010*/  LDC.64 R10, c[0x0][0x388] ;  /* 0x0000e200ff0a7b82 */ /* 0x000e240000000a00 */
[----:B0-----:R-:W-:-:S02]  /*0020*/  IMAD R20, R11, R10, R11 ;  /* 0x0000000a0b147224 */ /* 0x001fc400078e020b */
[----:B------:R-:W-:-:S03]  /*0030*/  IMAD R11, R11, R10, R10 ;  /* 0x0000000a0b0b7224 */ /* 0x000fc600078e020a */
[----:B------:R-:W-:-:S04]  /*0040*/  IADD3 R2, PT, PT, R20, 0x1, RZ ;  /* 0x0000000114027810 */ /* 0x000fc80007ffe0ff */
[----:B------:R-:W-:-:S13]  /*0050*/  ISETP.GE.AND P0, PT, R2, R11, PT ;  /* 0x0000000b0200720c */ /* 0x000fda0003f06270 */
[----:B------:R-:W-:Y:S05]  /*0060*/  @P0 EXIT ;  /* 0x000000000000094d */ /* 0x000fea0003800000 */
[----:B------:R-:W0:Y:S01]  /*0070*/  LDC.64 R8, c[0x0][0x380] ;  /* 0x0000e000ff087b82 */ /* 0x000e220000000a00 */
[----:B------:R-:W-:Y:S01]  /*0080*/  IADD3 R3, PT, PT, R11, -0x2, -R20 ;  /* 0xfffffffe0b037810 */ /* 0x000fe20007ffe814 */
[----:B------:R-:W1:Y:S01]  /*0090*/  LDCU.64 UR4, c[0x0][0x358] ;  /* 0x00006b00ff0477ac */ /* 0x000e620008000a00 */
[----:B------:R-:W-:Y:S02]  /*00a0*/  LOP3.LUT R0, RZ, R20, RZ, 0x33, !PT ;  /* 0x00000014ff007212 */ /* 0x000fe400078e33ff */
[----:B------:R-:W-:Y:S02]  /*00b0*/  ISETP.GE.U32.AND P0, PT, R3, 0xf, PT ;  /* 0x0000000f0300780c */ /* 0x000fe40003f06070 */
[----:B------:R-:W-:-:S04]  /*00c0*/  IADD3 R11, PT, PT, R11, R0, RZ ;  /* 0x000000000b0b7210 */ /* 0x000fc80007ffe0ff */
[----:B------:R-:W-:Y:S01]  /*00d0*/  LOP3.LUT R19, R11, 0xf, RZ, 0xc0, !PT ;  /* 0x0000000f0b137812 */ /* 0x000fe200078ec0ff */
[----:B0-----:R-:W-:-:S06]  /*00e0*/  IMAD.WIDE R8, R20, 0x4, R8 ;  /* 0x0000000414087825 */ /* 0x001fcc00078e0208 */
[----:B-1----:R-:W-:Y:S05]  /*00f0*/  @!P0 BRA `(.L_x_17) ;  /* 0x0000000c00d08947 */ /* 0x002fea0003800000 */
[----:B------:R-:W0:Y:S01]  /*0100*/  LDC.64 R12, c[0x0][0x380] ;  /* 0x0000e000ff0c7b82 */ /* 0x000e220000000a00 */
[----:B------:R-:W-:-:S04]  /*0110*/  LOP3.LUT R18, R11, 0xfffffff0, RZ, 0xc0, !PT ;  /* 0xfffffff00b127812 */ /* 0x000fc800078ec0ff */
[----:B------:R-:W-:Y:S02]  /*0120*/  IADD3 R18, PT, PT, -R18, RZ, RZ ;  /* 0x000000ff12127210 */ /* 0x000fe40007ffe1ff */
[----:B0-----:R-:W-:-:S04]  /*0130*/  IADD3 R12, P0, PT, R12, 0x20, RZ ;  /* 0x000000200c0c7810 */ /* 0x001fc80007f1e0ff */
[----:B------:R-:W-:-:S09]  /*0140*/  IADD3.X R13, PT, PT, RZ, R13, RZ, P0, !PT ;  /* 0x0000000dff0d7210 */ /* 0x000fd200007fe4ff */
.L_x_34:
[----:B------:R-:W2:Y:S01]  /*0150*/  LDG.E R6, desc[UR4][R8.64] ;  /* 0x0000000408067981 */ /* 0x000ea2000c1e1900 */
[----:B0-----:R-:W-:-:S05]  /*0160*/  IMAD.WIDE R14, R2, 0x4, R12 ;  /* 0x00000004020e7825 */ /* 0x001fca00078e020c */
[----:B------:R-:W3:Y:S01]  /*0170*/  LDG.E R3, desc[UR4][R14.64+-0x20] ;  /* 0xffffe0040e037981 */ /* 0x000ee2000c1e1900 */
[----:B------:R-:W-:-:S04]  /*0180*/  IADD3 R18, PT, PT, R18, 0x10, RZ ;  /* 0x0000001012127810 */ /* 0x000fc80007ffe0ff */
[----:B------:R-:W-:Y:S01]  /*0190*/  ISETP.NE.AND P2, PT, R18, RZ, PT ;  /* 0x000000ff1200720c */ /* 0x000fe20003f45270 */
[----:B--2---:R-:W0:Y:S08]  /*01a0*/  MUFU.RCP R0, R6 ;  /* 0x0000000600007308 */ /* 0x004e300000001000 */
[----:B---3--:R-:W1:Y:S01]  /*01b0*/  FCHK P0, R3, R6 ;  /* 0x0000000603007302 */ /* 0x008e620000000000 */
[----:B0-----:R-:W-:-:S04]  /*01c0*/  FFMA R5, -R6, R0, 1 ;  /* 0x3f80000006057423 */ /* 0x001fc80000000100 */
[----:B------:R-:W-:-:S04]  /*01d0*/  FFMA R0, R0, R5, R0 ;  /* 0x0000000500007223 */ /* 0x000fc80000000000 */
[----:B------:R-:W-:-:S04]  /*01e0*/  FFMA R5, R3, R0, RZ ;  /* 0x0000000003057223 */ /* 0x000fc800000000ff */
[----:B------:R-:W-:-:S04]  /*01f0*/  FFMA R4, -R6, R5, R3 ;  /* 0x0000000506047223 */ /* 0x000fc80000000103 */
[----:B------:R-:W-:Y:S01]  /*0200*/  FFMA R5, R0, R4, R5 ;  /* 0x0000000400057223 */ /* 0x000fe20000000005 */
[----:B-1----:R-:W-:Y:S06]  /*0210*/  @!P0 BRA `(.L_x_18) ;  /* 0x0000000000108947 */ /* 0x002fec0003800000 */
[----:B------:R-:W-:Y:S02]  /*0220*/  MOV R0, R6 ;  /* 0x0000000600007202 */ /* 0x000fe40000000f00 */
[----:B------:R-:W-:-:S07]  /*0230*/  MOV R4, 0x250 ;  /* 0x0000025000047802 */ /* 0x000fce0000000f00 */
[----:B------:R-:W-:Y:S05]  /*0240*/  CALL.REL.NOINC `($__internal_0_$__cuda_sm3x_div_rn_noftz_f32_slowpath) ;  /* 0x0000001800d87944 */ /* 0x000fea0003c00000 */
[----:B------:R-:W-:-:S07]  /*0250*/  MOV R5, R7 ;  /* 0x0000000700057202 */ /* 0x000fce0000000f00 */
.L_x_18:
[----:B------:R0:W-:Y:S04]  /*0260*/  STG.E desc[UR4][R14.64+-0x20], R5 ;  /* 0xffffe0050e007986 */ /* 0x0001e8000c101904 */
[----:B------:R-:W2:Y:S04]  /*0270*/  LDG.E R6, desc[UR4][R8.64] ;  /* 0x0000000408067981 */ /* 0x000ea8000c1e1900 */
[----:B------:R-:W3:Y:S01]  /*0280*/  LDG.E R3, desc[UR4][R14.64+-0x1c] ;  /* 0xffffe4040e037981 */ /* 0x000ee2000c1e1900 */
[----:B--2---:R-:W1:Y:S08]  /*0290*/  MUFU.RCP R0, R6 ;  /* 0x0000000600007308 */ /* 0x004e700000001000 */
[----:B---3--:R-:W2:Y:S01]  /*02a0*/  FCHK P0, R3, R6 ;  /* 0x0000000603007302 */ /* 0x008ea20000000000 */
[----:B-1----:R-:W-:-:S04]  /*02b0*/  FFMA R7, -R6, R0, 1 ;  /* 0x3f80000006077423 */ /* 0x002fc80000000100 */
[----:B------:R-:W-:-:S04]  /*02c0*/  FFMA R0, R0, R7, R0 ;  /* 0x0000000700007223 */ /* 0x000fc80000000000 */
[----:B------:R-:W-:-:S04]  /*02d0*/  FFMA R7, R3, R0, RZ ;  /* 0x0000000003077223 */ /* 0x000fc800000000ff */
[----:B------:R-:W-:-:S04]  /*02e0*/  FFMA R4, -R6, R7, R3 ;  /* 0x0000000706047223 */ /* 0x000fc80000000103 */
[----:B------:R-:W-:Y:S01]  /*02f0*/  FFMA R7, R0, R4, R7 ;  /* 0x0000000400077223 */ /* 0x000fe20000000007 */
[----:B0-2---:R-:W-:Y:S06]  /*0300*/  @!P0 BRA `(.L_x_19) ;  /* 0x00000000000c8947 */ /* 0x005fec0003800000 */
[----:B------:R-:W-:Y:S02]  /*0310*/  MOV R0, R6 ;  /* 0x0000000600007202 */ /* 0x000fe40000000f00 */
[----:B------:R-:W-:-:S07]  /*0320*/  MOV R4, 0x340 ;  /* 0x0000034000047802 */ /* 0x000fce0000000f00 */
[----:B------:R-:W-:Y:S05]  /*0330*/  CALL.REL.NOINC `($__internal_0_$__cuda_sm3x_div_rn_noftz_f32_slowpath) ;  /* 0x00000018009c7944 */ /* 0x000fea0003c00000 */
.L_x_19:
        /* <DEDUP_REMOVED lines=14> */
[----:B------:R-:W-:-:S07]  /*0420*/  MOV R5, R7 ;  /* 0x0000000700057202 */ /* 0x000fce0000000f00 */
.L_x_20:
        /* <DEDUP_REMOVED lines=14> */
.L_x_21:
        /* <DEDUP_REMOVED lines=15> */
.L_x_22:
        /* <DEDUP_REMOVED lines=14> */
.L_x_23:
        /* <DEDUP_REMOVED lines=15> */
.L_x_24:
        /* <DEDUP_REMOVED lines=14> */
.L_x_25:
        /* <DEDUP_REMOVED lines=15> */
.L_x_26:
        /* <DEDUP_REMOVED lines=14> */
.L_x_27:
        /* <DEDUP_REMOVED lines=15> */
.L_x_28:
        /* <DEDUP_REMOVED lines=14> */
.L_x_29:
        /* <DEDUP_REMOVED lines=15> */
.L_x_30:
        /* <DEDUP_REMOVED lines=14> */
.L_x_31:
        /* <DEDUP_REMOVED lines=15> */
.L_x_32:
        /* <DEDUP_REMOVED lines=14> */
.L_x_33:
[----:B------:R0:W-:Y:S01]  /*0ff0*/  STG.E desc[UR4][R14.64+0x1c], R7 ;  /* 0x00001c070e007986 */ /* 0x0001e2000c101904 */
[----:B------:R-:W-:Y:S02]  /*1000*/  IADD3 R2, PT, PT, R2, 0x10, RZ ;  /* 0x0000001002027810 */ /* 0x000fe40007ffe0ff */
[----:B------:R-:W-:Y:S01]  /*1010*/  IADD3 R20, PT, PT, R20, 0x10, RZ ;  /* 0x0000001014147810 */ /* 0x000fe20007ffe0ff */
[----:B------:R-:W-:Y:S06]  /*1020*/  @P2 BRA `(.L_x_34) ;  /* 0xfffffff000482947 */ /* 0x000fec000383ffff */
[----:B------:R-:W-:-:S07]  /*1030*/  IADD3 R2, PT, PT, R20, 0x1, RZ ;  /* 0x0000000114027810 */ /* 0x000fce0007ffe0ff */
.L_x_17:
[----:B------:R-:W-:-:S13]  /*1040*/  ISETP.NE.AND P0, PT, R19, RZ, PT ;  /* 0x000000ff1300720c */ /* 0x000fda0003f05270 */
[----:B------:R-:W-:Y:S05]  /*1050*/  @!P0 EXIT ;  /* 0x000000000000894d */ /* 0x000fea0003800000 */
[----:B------:R-:W-:Y:S02]  /*1060*/  ISETP.GE.U32.AND P0, PT, R19, 0x8, PT ;  /* 0x000000081300780c */ /* 0x000fe40003f06070 */
[----:B0-----:R-:W-:-:S11]  /*1070*/  LOP3.LUT R14, R11, 0x7, RZ, 0xc0, !PT ;  /* 0x000000070b0e7812 */ /* 0x001fd600078ec0ff */
[----:B------:R-:W-:Y:S05]  /*1080*/  @!P0 BRA `(.L_x_35) ;  /* 0x0000000400dc8947 */ /* 0x000fea0003800000 */
[----:B------:R-:W0:Y:S01]  /*1090*/  LDC.64 R12, c[0x0][0x380] ;  /* 0x0000e000ff0c7b82 */ /* 0x000e220000000a00 */
[----:B------:R-:W2:Y:S01]  /*10a0*/  LDG.E R6, desc[UR4][R8.64] ;  /* 0x0000000408067981 */ /* 0x000ea2000c1e1900 */
[----:B0-----:R-:W-:-:S05]  /*10b0*/  IMAD.WIDE R12, R2, 0x4, R12 ;  /* 0x00000004020c7825 */ /* 0x001fca00078e020c */
[----:B------:R-:W3:Y:S01]  /*10c0*/  LDG.E R3, desc[UR4][R12.64] ;  /* 0x000000040c037981 */ /* 0x000ee2000c1e1900 */
[----:B--2---:R-:W0:Y:S02]  /*10d0*/  MUFU.RCP R0, R6 ;  /* 0x0000000600007308 */ /* 0x004e240000001000 */
[----:B0-----:R-:W-:-:S04]  /*10e0*/  FFMA R5, -R6, R0, 1 ;  /* 0x3f80000006057423 */ /* 0x001fc80000000100 */
[----:B------:R-:W-:Y:S02]  /*10f0*/  FFMA R0, R0, R5, R0 ;  /* 0x0000000500007223 */ /* 0x000fe40000000000 */
[----:B---3--:R-:W0:Y:S02]  /*1100*/  FCHK P0, R3, R6 ;  /* 0x0000000603007302 */ /* 0x008e240000000000 */
[----:B------:R-:W-:-:S04]  /*1110*/  FFMA R5, R3, R0, RZ ;  /* 0x0000000003057223 */ /* 0x000fc800000000ff */
[----:B------:R-:W-:-:S04]  /*1120*/  FFMA R4, -R6, R5, R3 ;  /* 0x0000000506047223 */ /* 0x000fc80000000103 */
[----:B------:R-:W-:Y:S01]  /*1130*/  FFMA R5, R0, R4, R5 ;  /* 0x0000000400057223 */ /* 0x000fe20000000005 */
[----:B0-----:R-:W-:Y:S06]  /*1140*/  @!P0 BRA `(.L_x_36) ;  /* 0x0000000000108947 */ /* 0x001fec0003800000 */
[----:B------:R-:W-:Y:S02]  /*1150*/  MOV R0, R6 ;  /* 0x0000000600007202 */ /* 0x000fe40000000f00 */
[----:B------:R-:W-:-:S07]  /*1160*/  MOV R4, 0x1180 ;  /* 0x0000118000047802 */ /* 0x000fce0000000f00 */
[----:B------:R-:W-:Y:S05]  /*1170*/  CALL.REL.NOINC `($__internal_0_$__cuda_sm3x_div_rn_noftz_f32_slowpath) ;  /* 0x0000000c000c7944 */ /* 0x000fea0003c00000 */
[----:B------:R-:W-:-:S07]  /*1180*/  MOV R5, R7 ;  /* 0x0000000700057202 */ /* 0x000fce0000000f00 */
.L_x_36:
        /* <DEDUP_REMOVED lines=14> */
.L_x_37:
        /* <DEDUP_REMOVED lines=15> */
.L_x_38:
        /* <DEDUP_REMOVED lines=14> */
.L_x_39:
        /* <DEDUP_REMOVED lines=15> */
.L_x_40:
        /* <DEDUP_REMOVED lines=14> */
.L_x_41:
        /* <DEDUP_REMOVED lines=15> */
.L_x_42:
        /* <DEDUP_REMOVED lines=14> */
.L_x_43:
[----:B------:R0:W-:Y:S01]  /*17e0*/  STG.E desc[UR4][R12.64+0x1c], R7 ;  /* 0x00001c070c007986 */ /* 0x0001e2000c101904 */
[----:B------:R-:W-:-:S07]  /*17f0*/  IADD3 R2, PT, PT, R2, 0x8, RZ ;  /* 0x0000000802027810 */ /* 0x000fce0007ffe0ff */
.L_x_35:
[----:B------:R-:W-:-:S13]  /*1800*/  ISETP.NE.AND P0, PT, R14, RZ, PT ;  /* 0x000000ff0e00720c */ /* 0x000fda0003f05270 */
[----:B------:R-:W-:Y:S05]  /*1810*/  @!P0 EXIT ;  /* 0x000000000000894d */ /* 0x000fea0003800000 */
[----:B------:R-:W-:Y:S02]  /*1820*/  ISETP.GE.U32.AND P0, PT, R14, 0x4, PT ;  /* 0x000000040e00780c */ /* 0x000fe40003f06070 */
[----:B------:R-:W-:-:S11]  /*1830*/  LOP3.LUT R11, R11, 0x3, RZ, 0xc0, !PT ;  /* 0x000000030b0b7812 */ /* 0x000fd600078ec0ff */
[----:B------:R-:W-:Y:S05]  /*1840*/  @!P0 BRA `(.L_x_44) ;  /* 0x0000000000f48947 */ /* 0x000fea0003800000 */
[----:B0-----:R-:W0:Y:S01]  /*1850*/  LDC.64 R12, c[0x0][0x380] ;  /* 0x0000e000ff0c7b82 */ /* 0x001e220000000a00 */
        /* <DEDUP_REMOVED lines=15> */
.L_x_45:
        /* <DEDUP_REMOVED lines=14> */
.L_x_46:
        /* <DEDUP_REMOVED lines=15> */
.L_x_47:
        /* <DEDUP_REMOVED lines=14> */
.L_x_48:
[----:B------:R1:W-:Y:S01]  /*1c00*/  STG.E desc[UR4][R12.64+0xc], R7 ;  /* 0x00000c070c007986 */ /* 0x0003e2000c101904 */
[----:B------:R-:W-:-:S07]  /*1c10*/  IADD3 R2, PT, PT, R2, 0x4, RZ ;  /* 0x0000000402027810 */ /* 0x000fce0007ffe0ff */
.L_x_44:
[----:B------:R-:W-:-:S13]  /*1c20*/  ISETP.NE.AND P0, PT, R11, RZ, PT ;  /* 0x000000ff0b00720c */ /* 0x000fda0003f05270 */
[----:B------:R-:W-:Y:S05]  /*1c30*/  @!P0 EXIT ;  /* 0x000000000000894d */ /* 0x000fea0003800000 */
[----:B01----:R-:W0:Y:S01]  /*1c40*/  LDC.64 R12, c[0x0][0x380] ;  /* 0x0000e000ff0c7b82 */ /* 0x003e220000000a00 */
[----:B------:R-:W-:-:S07]  /*1c50*/  IADD3 R11, PT, PT, -R11, RZ, RZ ;  /* 0x000000ff0b0b7210 */ /* 0x000fce0007ffe1ff */
.L_x_50:
[----:B------:R-:W2:Y:S01]  /*1c60*/  LDG.E R6, desc[UR4][R8.64] ;  /* 0x0000000408067981 */ /* 0x000ea2000c1e1900 */
[----:B01----:R-:W-:-:S05]  /*1c70*/  IMAD.WIDE R14, R2, 0x4, R12 ;  /* 0x00000004020e7825 */ /* 0x003fca00078e020c */
        /* <DEDUP_REMOVED lines=15> */
.L_x_49:
[----:B------:R1:W-:Y:S01]  /*1d70*/  STG.E desc[UR4][R14.64], R5 ;  /* 0x000000050e007986 */ /* 0x0003e2000c101904 */
[----:B------:R-:W-:Y:S01]  /*1d80*/  IADD3 R2, PT, PT, R2, 0x1, RZ ;  /* 0x0000000102027810 */ /* 0x000fe20007ffe0ff */
[----:B------:R-:W-:Y:S06]  /*1d90*/  @P2 BRA `(.L_x_50) ;  /* 0xfffffffc00b02947 */ /* 0x000fec000383ffff */
[----:B------:R-:W-:Y:S05]  /*1da0*/  EXIT ;  /* 0x000000000000794d */ /* 0x000fea0003800000 */
        .weak           $__internal_0_$__cuda_sm3x_div_rn_noftz_f32_slowpath
        .type           $__internal_0_$__cuda_sm3x_div_rn_noftz_f32_slowpath,@function
        .size           $__internal_0_$__cuda_sm3x_div_rn_noftz_f32_slowpath,(.L_x_61 - $__internal_0_$__cuda_sm3x_div_rn_noftz_f32_slowpath)
$__internal_0_$__cuda_sm3x_div_rn_noftz_f32_slowpath:
[----:B------:R-:W-:Y:S02]  /*1db0*/  SHF.R.U32.HI R5, RZ, 0x17, R0 ;  /* 0x00000017ff057819 */ /* 0x000fe40000011600 */
[----:B------:R-:W-:Y:S02]  /*1dc0*/  SHF.R.U32.HI R7, RZ, 0x17, R3 ;  /* 0x00000017ff077819 */ /* 0x000fe40000011603 */
[----:B------:R-:W-:Y:S02]  /*1dd0*/  LOP3.LUT R5, R5, 0xff, RZ, 0xc0, !PT ;  /* 0x000000ff05057812 */ /* 0x000fe400078ec0ff */
[----:B------:R-:W-:Y:S02]  /*1de0*/  LOP3.LUT R7, R7, 0xff, RZ, 0xc0, !PT ;  /* 0x000000ff07077812 */ /* 0x000fe400078ec0ff */
[----:B------:R-:W-:Y:S02]  /*1df0*/  IADD3 R10, PT, PT, R5, -0x1, RZ ;  /* 0xffffffff050a7810 */ /* 0x000fe40007ffe0ff */
[----:B------:R-:W-:-:S02]  /*1e00*/  IADD3 R6, PT, PT, R7, -0x1, RZ ;  /* 0xffffffff07067810 */ /* 0x000fc40007ffe0ff */
[----:B------:R-:W-:-:S04]  /*1e10*/  ISETP.GT.U32.AND P0, PT, R10, 0xfd, PT ;  /* 0x000000fd0a00780c */ /* 0x000fc80003f04070 */
[----:B------:R-:W-:-:S13]  /*1e20*/  ISETP.GT.U32.OR P0, PT, R6, 0xfd, P0 ;  /* 0x000000fd0600780c */ /* 0x000fda0000704470 */
[----:B------:R-:W-:Y:S01]  /*1e30*/  @!P0 MOV R6, RZ ;  /* 0x000000ff00068202 */ /* 0x000fe20000000f00 */
[----:B------:R-:W-:Y:S06]  /*1e40*/  @!P0 BRA `(.L_x_51) ;  /* 0x0000000000608947 */ /* 0x000fec0003800000 */
[----:B------:R-:W-:Y:S02]  /*1e50*/  FSETP.GTU.FTZ.AND P0, PT, |R3|, +INF , PT ;  /* 0x7f8000000300780b */ /* 0x000fe40003f1c200 */
[----:B------:R-:W-:-:S04]  /*1e60*/  FSETP.GTU.FTZ.AND P1, PT, |R0|, +INF , PT ;  /* 0x7f8000000000780b */ /* 0x000fc80003f3c200 */
[----:B------:R-:W-:-:S13]  /*1e70*/  PLOP3.LUT P0, PT, P0, P1, PT, 0xf8, 0x8f ;  /* 0x00000000008f781c */ /* 0x000fda0000703f70 */
[----:B------:R-:W-:Y:S05]  /*1e80*/  @P0 BRA `(.L_x_52) ;  /* 0x0000000400480947 */ /* 0x000fea0003800000 */
[----:B------:R-:W-:-:S13]  /*1e90*/  LOP3.LUT P0, RZ, R0, 0x7fffffff, R3, 0xc8, !PT ;  /* 0x7fffffff00ff7812 */ /* 0x000fda000780c803 */
[----:B------:R-:W-:Y:S05]  /*1ea0*/  @!P0 BRA `(.L_x_53) ;  /* 0x0000000400388947 */ /* 0x000fea0003800000 */
[C---:B------:R-:W-:Y:S02]  /*1eb0*/  FSETP.NEU.FTZ.AND P3, PT, |R3|.reuse, +INF , PT ;  /* 0x7f8000000300780b */ /* 0x040fe40003f7d200 */
[----:B------:R-:W-:Y:S02]  /*1ec0*/  FSETP.NEU.FTZ.AND P1, PT, |R0|, +INF , PT ;  /* 0x7f8000000000780b */ /* 0x000fe40003f3d200 */
[----:B------:R-:W-:-:S11]  /*1ed0*/  FSETP.NEU.FTZ.AND P0, PT, |R3|, +INF , PT ;  /* 0x7f8000000300780b */ /* 0x000fd60003f1d200 */
[----:B------:R-:W-:Y:S05]  /*1ee0*/  @!P1 BRA !P3, `(.L_x_53) ;  /* 0x0000000400289947 */ /* 0x000fea0005800000 */
[----:B------:R-:W-:-:S04]  /*1ef0*/  LOP3.LUT P3, RZ, R3, 0x7fffffff, RZ, 0xc0, !PT ;  /* 0x7fffffff03ff7812 */ /* 0x000fc8000786c0ff */
[----:B------:R-:W-:-:S13]  /*1f00*/  PLOP3.LUT P1, PT, P1, P3, PT, 0x2f, 0xf2 ;  /* 0x0000000000f2781c */ /* 0x000fda0000f26577 */
[----:B------:R-:W-:Y:S05]  /*1f10*/  @P1 BRA `(.L_x_54) ;  /* 0x0000000400141947 */ /* 0x000fea0003800000 */
[----:B------:R-:W-:-:S04]  /*1f20*/  LOP3.LUT P1, RZ, R0, 0x7fffffff, RZ, 0xc0, !PT ;  /* 0x7fffffff00ff7812 */ /* 0x000fc8000782c0ff */
[----:B------:R-:W-:-:S13]  /*1f30*/  PLOP3.LUT P0, PT, P0, P1, PT, 0x2f, 0xf2 ;  /* 0x0000000000f2781c */ /* 0x000fda0000702577 */
[----:B------:R-:W-:Y:S05]  /*1f40*/  @P0 BRA `(.L_x_55) ;  /* 0x0000000000fc0947 */ /* 0x000fea0003800000 */
[----:B------:R-:W-:Y:S02]  /*1f50*/  IADD3 R6, PT, PT, R7, -0x1, RZ ;  /* 0xffffffff07067810 */ /* 0x000fe40007ffe0ff */
[----:B------:R-:W-:Y:S02]  /*1f60*/  ISETP.GE.AND P1, PT, R10, RZ, PT ;  /* 0x000000ff0a00720c */ /* 0x000fe40003f26270 */
[----:B------:R-:W-:-:S11]  /*1f70*/  ISETP.GE.AND P0, PT, R6, RZ, PT ;  /* 0x000000ff0600720c */ /* 0x000fd60003f06270 */
[----:B------:R-:W-:Y:S02]  /*1f80*/  @!P1 FFMA R0, R0, 1.84467440737095516160e+19, RZ ;  /* 0x5f80000000009823 */ /* 0x000fe400000000ff */
[----:B------:R-:W-:Y:S01]  /*1f90*/  @P0 MOV R6, RZ ;  /* 0x000000ff00060202 */ /* 0x000fe20000000f00 */
[----:B------:R-:W-:Y:S01]  /*1fa0*/  @!P0 FFMA R3, R3, 1.84467440737095516160e+19, RZ ;  /* 0x5f80000003038823 */ /* 0x000fe200000000ff */
[----:B------:R-:W-:-:S04]  /*1fb0*/  @!P0 MOV R6, 0xffffffc0 ;  /* 0xffffffc000068802 */ /* 0x000fc80000000f00 */
[----:B------:R-:W-:-:S07]  /*1fc0*/  @!P1 IADD3 R6, PT, PT, R6, 0x40, RZ ;  /* 0x0000004006069810 */ /* 0x000fce0007ffe0ff */
.L_x_51:
[----:B------:R-:W-:Y:S02]  /*1fd0*/  LEA R17, R5, 0xc0800000, 0x17 ;  /* 0xc080000005117811 */ /* 0x000fe400078eb8ff */
[----:B------:R-:W-:Y:S02]  /*1fe0*/  IADD3 R16, PT, PT, R7, -0x7f, RZ ;  /* 0xffffff8107107810 */ /* 0x000fe40007ffe0ff */
[----:B------:R-:W-:Y:S02]  /*1ff0*/  IADD3 R21, PT, PT, -R17, R0, RZ ;  /* 0x0000000011157210 */ /* 0x000fe40007ffe1ff */
[C---:B------:R-:W-:Y:S01]  /*2000*/  IADD3 R5, PT, PT, R16.reuse, 0x7f, -R5 ;  /* 0x0000007f10057810 */ /* 0x040fe20007ffe805 */
[----:B------:R-:W-:Y:S01]  /*2010*/  IMAD R0, R16, -0x800000, R3 ;  /* 0xff80000010007824 */ /* 0x000fe200078e0203 */
[----:B------:R-:W0:Y:S01]  /*2020*/  MUFU.RCP R10, R21 ;  /* 0x00000015000a7308 */ /* 0x000e220000001000 */
[----:B------:R-:W-:Y:S01]  /*2030*/  FADD.FTZ R17, -R21, -RZ ;  /* 0x800000ff15117221 */ /* 0x000fe20000010100 */
[----:B------:R-:W-:-:S03]  /*2040*/  IADD3 R5, PT, PT, R5, R6, RZ ;  /* 0x0000000605057210 */ /* 0x000fc60007ffe0ff */
[----:B0-----:R-:W-:-:S04]  /*2050*/  FFMA R7, R10, R17, 1 ;  /* 0x3f8000000a077423 */ /* 0x001fc80000000011 */
[----:B------:R-:W-:-:S04]  /*2060*/  FFMA R7, R10, R7, R10 ;  /* 0x000000070a077223 */ /* 0x000fc8000000000a */
[----:B------:R-:W-:-:S04]  /*2070*/  FFMA R10, R0, R7, RZ ;  /* 0x00000007000a7223 */ /* 0x000fc800000000ff */
[----:B------:R-:W-:-:S04]  /*2080*/  FFMA R3, R17, R10, R0 ;  /* 0x0000000a11037223 */ /* 0x000fc80000000000 */
[----:B------:R-:W-:-:S04]  /*2090*/  FFMA R10, R7, R3, R10 ;  /* 0x00000003070a7223 */ /* 0x000fc8000000000a */
[----:B------:R-:W-:-:S04]  /*20a0*/  FFMA R17, R17, R10, R0 ;  /* 0x0000000a11117223 */ /* 0x000fc80000000000 */
[----:B------:R-:W-:-:S05]  /*20b0*/  FFMA R0, R7, R17, R10 ;  /* 0x0000001107007223 */ /* 0x000fca000000000a */
[----:B------:R-:W-:-:S04]  /*20c0*/  SHF.R.U32.HI R3, RZ, 0x17, R0 ;  /* 0x00000017ff037819 */ /* 0x000fc80000011600 */
[----:B------:R-:W-:-:S04]  /*20d0*/  LOP3.LUT R6, R3, 0xff, RZ, 0xc0, !PT ;  /* 0x000000ff03067812 */ /* 0x000fc800078ec0ff */
[----:B------:R-:W-:-:S04]  /*20e0*/  IADD3 R3, PT, PT, R6, R5, RZ ;  /* 0x0000000506037210 */ /* 0x000fc80007ffe0ff */
[----:B------:R-:W-:-:S04]  /*20f0*/  IADD3 R6, PT, PT, R3, -0x1, RZ ;  /* 0xffffffff03067810 */ /* 0x000fc80007ffe0ff */
[----:B------:R-:W-:-:S13]  /*2100*/  ISETP.GE.U32.AND P0, PT, R6, 0xfe, PT ;  /* 0x000000fe0600780c */ /* 0x000fda0003f06070 */
[----:B------:R-:W-:Y:S05]  /*2110*/  @!P0 BRA `(.L_x_56) ;  /* 0x0000000000808947 */ /* 0x000fea0003800000 */
[----:B------:R-:W-:-:S13]  /*2120*/  ISETP.GT.AND P0, PT, R3, 0xfe, PT ;  /* 0x000000fe0300780c */ /* 0x000fda0003f04270 */
[----:B------:R-:W-:Y:S05]  /*2130*/  @P0 BRA `(.L_x_57) ;  /* 0x00000000006c0947 */ /* 0x000fea0003800000 */
[----:B------:R-:W-:-:S13]  /*2140*/  ISETP.GE.AND P0, PT, R3, 0x1, PT ;  /* 0x000000010300780c */ /* 0x000fda0003f06270 */
[----:B------:R-:W-:Y:S05]  /*2150*/  @P0 BRA `(.L_x_58) ;  /* 0x0000000000980947 */ /* 0x000fea0003800000 */
[----:B------:R-:W-:Y:S02]  /*2160*/  ISETP.GE.AND P0, PT, R3, -0x18, PT ;  /* 0xffffffe80300780c */ /* 0x000fe40003f06270 */
[----:B------:R-:W-:-:S11]  /*2170*/  LOP3.LUT R0, R0, 0x80000000, RZ, 0xc0, !PT ;  /* 0x8000000000007812 */ /* 0x000fd600078ec0ff */
[----:B------:R-:W-:Y:S05]  /*2180*/  @!P0 BRA `(.L_x_58) ;  /* 0x00000000008c8947 */ /* 0x000fea0003800000 */
[CCC-:B------:R-:W-:Y:S01]  /*2190*/  FFMA.RZ R5, R7.reuse, R17.reuse, R10.reuse ;  /* 0x0000001107057223 */ /* 0x1c0fe2000000c00a */
[CCC-:B------:R-:W-:Y:S01]  /*21a0*/  FFMA.RP R6, R7.reuse, R17.reuse, R10.reuse ;  /* 0x0000001107067223 */ /* 0x1c0fe2000000800a */
[----:B------:R-:W-:Y:S01]  /*21b0*/  FFMA.RM R7, R7, R17, R10 ;  /* 0x0000001107077223 */ /* 0x000fe2000000400a */
[----:B------:R-:W-:Y:S02]  /*21c0*/  IADD3 R10, PT, PT, R3, 0x20, RZ ;  /* 0x00000020030a7810 */ /* 0x000fe40007ffe0ff */
[----:B------:R-:W-:Y:S02]  /*21d0*/  LOP3.LUT R5, R5, 0x7fffff, RZ, 0xc0, !PT ;  /* 0x007fffff05057812 */ /* 0x000fe400078ec0ff */
[----:B------:R-:W-:Y:S02]  /*21e0*/  ISETP.NE.AND P3, PT, R3, RZ, PT ;  /* 0x000000ff0300720c */ /* 0x000fe40003f65270 */
[----:B------:R-:W-:Y:S02]  /*21f0*/  LOP3.LUT R5, R5, 0x800000, RZ, 0xfc, !PT ;  /* 0x0080000005057812 */ /* 0x000fe400078efcff */
[----:B------:R-:W-:-:S02]  /*2200*/  ISETP.NE.AND P1, PT, R3, RZ, PT ;  /* 0x000000ff0300720c */ /* 0x000fc40003f25270 */
[----:B------:R-:W-:Y:S02]  /*2210*/  IADD3 R3, PT, PT, -R3, RZ, RZ ;  /* 0x000000ff03037210 */ /* 0x000fe40007ffe1ff */
[----:B------:R-:W-:Y:S02]  /*2220*/  SHF.L.U32 R10, R5, R10, RZ ;  /* 0x0000000a050a7219 */ /* 0x000fe400000006ff */
[----:B------:R-:W-:Y:S02]  /*2230*/  FSETP.NEU.FTZ.AND P0, PT, R6, R7, PT ;  /* 0x000000070600720b */ /* 0x000fe40003f1d000 */
[----:B------:R-:W-:Y:S02]  /*2240*/  SEL R6, R3, RZ, P3 ;  /* 0x000000ff03067207 */ /* 0x000fe40001800000 */
[----:B------:R-:W-:Y:S02]  /*2250*/  ISETP.NE.AND P1, PT, R10, RZ, P1 ;  /* 0x000000ff0a00720c */ /* 0x000fe40000f25270 */
[----:B------:R-:W-:-:S02]  /*2260*/  SHF.R.U32.HI R6, RZ, R6, R5 ;  /* 0x00000006ff067219 */ /* 0x000fc40000011605 */
[----:B------:R-:W-:Y:S02]  /*2270*/  PLOP3.LUT P0, PT, P0, P1, PT, 0xf8, 0x8f ;  /* 0x00000000008f781c */ /* 0x000fe40000703f70 */
[----:B------:R-:W-:Y:S02]  /*2280*/  SHF.R.U32.HI R10, RZ, 0x1, R6 ;  /* 0x00000001ff0a7819 */ /* 0x000fe40000011606 */
[----:B------:R-:W-:-:S04]  /*2290*/  SEL R3, RZ, 0x1, !P0 ;  /* 0x00000001ff037807 */ /* 0x000fc80004000000 */
[----:B------:R-:W-:-:S04]  /*22a0*/  LOP3.LUT R3, R3, 0x1, R10, 0xf8, !PT ;  /* 0x0000000103037812 */ /* 0x000fc800078ef80a */
[----:B------:R-:W-:-:S04]  /*22b0*/  LOP3.LUT R3, R3, R6, RZ, 0xc0, !PT ;  /* 0x0000000603037212 */ /* 0x000fc800078ec0ff */
[----:B------:R-:W-:-:S04]  /*22c0*/  IADD3 R3, PT, PT, R10, R3, RZ ;  /* 0x000000030a037210 */ /* 0x000fc80007ffe0ff */
[----:B------:R-:W-:Y:S01]  /*22d0*/  LOP3.LUT R0, R3, R0, RZ, 0xfc, !PT ;  /* 0x0000000003007212 */ /* 0x000fe200078efcff */
[----:B------:R-:W-:Y:S06]  /*22e0*/  BRA `(.L_x_58) ;  /* 0x0000000000347947 */ /* 0x000fec0003800000 */
.L_x_57:
[----:B------:R-:W-:-:S04]  /*22f0*/  LOP3.LUT R0, R0, 0x80000000, RZ, 0xc0, !PT ;  /* 0x8000000000007812 */ /* 0x000fc800078ec0ff */
[----:B------:R-:W-:Y:S01]  /*2300*/  LOP3.LUT R0, R0, 0x7f800000, RZ, 0xfc, !PT ;  /* 0x7f80000000007812 */ /* 0x000fe200078efcff */
[----:B------:R-:W-:Y:S06]  /*2310*/  BRA `(.L_x_58) ;  /* 0x0000000000287947 */ /* 0x000fec0003800000 */
.L_x_56:
[----:B------:R-:W-:Y:S01]  /*2320*/  LEA R0, R5, R0, 0x17 ;  /* 0x0000000005007211 */ /* 0x000fe200078eb8ff */
[----:B------:R-:W-:Y:S06]  /*2330*/  BRA `(.L_x_58) ;  /* 0x0000000000207947 */ /* 0x000fec0003800000 */
.L_x_55:
[----:B------:R-:W-:-:S04]  /*2340*/  LOP3.LUT R0, R0, 0x80000000, R3, 0x48, !PT ;  /* 0x8000000000007812 */ /* 0x000fc800078e4803 */
[----:B------:R-:W-:Y:S01]  /*2350*/  LOP3.LUT R0, R0, 0x7f800000, RZ, 0xfc, !PT ;  /* 0x7f80000000007812 */ /* 0x000fe200078efcff */
[----:B------:R-:W-:Y:S06]  /*2360*/  BRA `(.L_x_58) ;  /* 0x0000000000147947 */ /* 0x000fec0003800000 */
.L_x_54:
[----:B------:R-:W-:Y:S01]  /*2370*/  LOP3.LUT R0, R0, 0x80000000, R3, 0x48, !PT ;  /* 0x8000000000007812 */ /* 0x000fe200078e4803 */
[----:B------:R-:W-:Y:S06]  /*2380*/  BRA `(.L_x_58) ;  /* 0x00000000000c7947 */ /* 0x000fec0003800000 */
.L_x_53:
[----:B------:R-:W0:Y:S01]  /*2390*/  MUFU.RSQ R0, -QNAN ;  /* 0xffc0000000007908 */ /* 0x000e220000001400 */
[----:B------:R-:W-:Y:S05]  /*23a0*/  BRA `(.L_x_58) ;  /* 0x0000000000047947 */ /* 0x000fea0003800000 */
.L_x_52:
[----:B------:R-:W-:-:S07]  /*23b0*/  FADD.FTZ R0, R3, R0 ;  /* 0x0000000003007221 */ /* 0x000fce0000010000 */
.L_x_58:
[----:B------:R-:W-:Y:S01]  /*23c0*/  HFMA2 R5, -RZ, RZ, 0, 0 ;  /* 0x00000000ff057431 */ /* 0x000fe200000001ff */
[----:B0-----:R-:W-:-:S03]  /*23d0*/  MOV R7, R0 ;  /* 0x0000000000077202 */ /* 0x001fc60000000f00 */
[----:B------:R-:W-:Y:S05]  /*23e0*/  RET.REL.NODEC R4 `(_Z5scalePfii) ;  /* 0xffffffdc04047950 */ /* 0x000fea0003c3ffff */
.L_x_59:
        /* <DEDUP_REMOVED lines=9> */
.L_x_61:


//--------------------- .text._Z3addPfS_S_        --------------------------
	.section	.text._Z3addPfS_S_,"ax",@progbits
	.align	128
        .global         _Z3addPfS_S_
        .type           _Z3addPfS_S_,@function
        .size           _Z3addPfS_S_,(.L_x_64 - _Z3addPfS_S_)
        .other          _Z3addPfS_S_,@"STO_CUDA_ENTRY STV_DEFAULT"
_Z3addPfS_S_:
.text._Z3addPfS_S_:
[----:B------:R-:W-:Y:S01]  /*0000*/  LDC R1, c[0x0][0x37c] ;  /* 0x0000df00ff017b82 */ /* 0x000fe20000000800 */
[----:B------:R-:W0:Y:S07]  /*0010*/  S2R R9, SR_CTAID.X ;  /* 0x0000000000097919 */ /* 0x000e2e0000002500 */
[----:B------:R-:W0:Y:S01]  /*0020*/  LDC.64 R2, c[0x0][0x380] ;  /* 0x0000e000ff027b82 */ /* 0x000e220000000a00 */
[----:B------:R-:W1:Y:S07]  /*0030*/  LDCU.64 UR4, c[0x0][0x358] ;  /* 0x00006b00ff0477ac */ /* 0x000e6e0008000a00 */
[----:B------:R-:W2:Y:S08]  /*0040*/  LDC.64 R4, c[0x0][0x388] ;  /* 0x0000e200ff047b82 */ /* 0x000eb00000000a00 */
[----:B------:R-:W3:Y:S01]  /*0050*/  LDC.64 R6, c[0x0][0x390] ;  /* 0x0000e400ff067b82 */ /* 0x000ee20000000a00 */
[----:B0-----:R-:W-:-:S04]  /*0060*/  IMAD.WIDE.U32 R2, R9, 0x4, R2 ;  /* 0x0000000409027825 */ /* 0x001fc800078e0002 */
[C---:B--2---:R-:W-:Y:S02]  /*0070*/  IMAD.WIDE.U32 R4, R9.reuse, 0x4, R4 ;  /* 0x0000000409047825 */ /* 0x044fe400078e0004 */
[----:B-1----:R-:W2:Y:S04]  /*0080*/  LDG.E R2, desc[UR4][R2.64] ;  /* 0x0000000402027981 */ /* 0x002ea8000c1e1900 */
[----:B------:R-:W2:Y:S01]  /*0090*/  LDG.E R5, desc[UR4][R4.64] ;  /* 0x0000000404057981 */ /* 0x000ea2000c1e1900 */
[----:B---3--:R-:W-:-:S04]  /*00a0*/  IMAD.WIDE.U32 R6, R9, 0x4, R6 ;  /* 0x0000000409067825 */ /* 0x008fc800078e0006 */
[----:B--2---:R-:W-:-:S05]  /*00b0*/  FADD R9, R2, R5 ;  /* 0x0000000502097221 */ /* 0x004fca0000000000 */
[----:B------:R-:W-:Y:S01]  /*00c0*/  STG.E desc[UR4][R6.64], R9 ;  /* 0x0000000906007986 */ /* 0x000fe2000c101904 */
[----:B------:R-:W-:Y:S05]  /*00d0*/  EXIT ;  /* 0x000000000000794d */ /* 0x000fea0003800000 */
.L_x_60:
        /* <DEDUP_REMOVED lines=10> */
.L_x_64:


//--------------------- .nv.shared._Z6reducePfiii --------------------------
	.section	.nv.shared._Z6reducePfiii,"aw",@nobits
	.sectionflags	@""
	.align	16
	.zero		1024


//--------------------- .nv.shared.reserved.0     --------------------------
	.section	.nv.shared.reserved.0,"aw",@nobits
	.weak		__nv_reservedSMEM_offset_0_alias
	.size		__nv_reservedSMEM_offset_0_alias, 0, 64
	.other		__nv_reservedSMEM_offset_0_alias,@"STO_CUDA_RESERVED_SHARED STV_DEFAULT"
__nv_reservedSMEM_offset_0_alias:
	.zero		0
	.zero		64


//--------------------- .nv.shared._Z5scalePfii   --------------------------
	.section	.nv.shared._Z5scalePfii,"aw",@nobits
	.sectionflags	@""
	.align	16
	.zero		1024


//--------------------- .nv.shared._Z3addPfS_S_   --------------------------
	.section	.nv.shared._Z3addPfS_S_,"aw",@nobits
	.sectionflags	@""
	.align	16
	.zero		1024


//--------------------- .nv.constant0._Z6reducePfiii --------------------------
	.section	.nv.constant0._Z6reducePfiii,"a",@progbits
	.sectionflags	@""
	.align	4
.nv.constant0._Z6reducePfiii:
	.zero		916


//--------------------- .nv.constant0._Z5scalePfii --------------------------
	.section	.nv.constant0._Z5scalePfii,"a",@progbits
	.sectionflags	@""
	.align	4
.nv.constant0._Z5scalePfii:
	.zero		912


//--------------------- .nv.constant0._Z3addPfS_S_ --------------------------
	.section	.nv.constant0._Z3addPfS_S_,"a",@progbits
	.sectionflags	@""
	.align	4
.nv.constant0._Z3addPfS_S_:
	.zero		920


//--------------------- SYMBOLS --------------------------

	.type		.nv.reservedSmem.offset0,@object
	.size		.nv.reservedSmem.offset0,0x4
	.type		.nv.reservedSmem.cap,@object
	.size		.nv.reservedSmem.cap,0x4
